//
// Generated by NVIDIA NVVM Compiler
//
// Compiler Build ID: CL-36424714
// Cuda compilation tools, release 13.0, V13.0.88
// Based on NVVM 20.0.0
//

.version 9.0
.target sm_100
.address_size 64

	// .globl	_Z10convDirectPfS_S_iii
.const .align 4 .b8 c_B[4096];
.extern .shared .align 16 .b8 sA[];

.visible .entry _Z10convDirectPfS_S_iii(
	.param .u64 .ptr .align 1 _Z10convDirectPfS_S_iii_param_0,
	.param .u64 .ptr .align 1 _Z10convDirectPfS_S_iii_param_1,
	.param .u64 .ptr .align 1 _Z10convDirectPfS_S_iii_param_2,
	.param .u32 _Z10convDirectPfS_S_iii_param_3,
	.param .u32 _Z10convDirectPfS_S_iii_param_4,
	.param .u32 _Z10convDirectPfS_S_iii_param_5
)
{
	.reg .pred 	%p<56>;
	.reg .b32 	%r<51>;
	.reg .b32 	%f<96>;
	.reg .b64 	%rd<47>;

	ld.param.u64 	%rd7, [_Z10convDirectPfS_S_iii_param_0];
	ld.param.u64 	%rd8, [_Z10convDirectPfS_S_iii_param_1];
	ld.param.u64 	%rd6, [_Z10convDirectPfS_S_iii_param_2];
	ld.param.u32 	%r27, [_Z10convDirectPfS_S_iii_param_3];
	ld.param.u32 	%r28, [_Z10convDirectPfS_S_iii_param_4];
	ld.param.u32 	%r29, [_Z10convDirectPfS_S_iii_param_5];
	cvta.to.global.u64 	%rd1, %rd8;
	cvta.to.global.u64 	%rd2, %rd7;
	mov.u32 	%r30, %ctaid.x;
	mov.u32 	%r31, %ntid.x;
	mov.u32 	%r32, %tid.x;
	mad.lo.s32 	%r1, %r30, %r31, %r32;
	setp.gt.s32 	%p1, %r1, %r29;
	@%p1 bra 	$L__BB0_43;
	setp.lt.s32 	%p2, %r28, 1;
	mov.f32 	%f75, 0f00000000;
	@%p2 bra 	$L__BB0_42;
	and.b32  	%r2, %r28, 7;
	setp.lt.u32 	%p3, %r28, 8;
	mov.f32 	%f75, 0f00000000;
	mov.b32 	%r49, 0;
	@%p3 bra 	$L__BB0_21;
	and.b32  	%r49, %r28, 2147483640;
	mov.f32 	%f75, 0f00000000;
	mov.b32 	%r47, 0;
$L__BB0_4:
	.pragma "nounroll";
	sub.s32 	%r5, %r1, %r47;
	setp.lt.s32 	%p4, %r5, 0;
	setp.ge.s32 	%p5, %r5, %r27;
	mul.wide.u32 	%rd9, %r47, 4;
	add.s64 	%rd3, %rd1, %rd9;
	or.pred  	%p6, %p4, %p5;
	@%p6 bra 	$L__BB0_6;
	mul.wide.u32 	%rd10, %r5, 4;
	add.s64 	%rd11, %rd2, %rd10;
	ld.global.f32 	%f42, [%rd11];
	ld.global.f32 	%f43, [%rd3];
	fma.rn.f32 	%f75, %f42, %f43, %f75;
$L__BB0_6:
	not.b32 	%r35, %r47;
	add.s32 	%r6, %r1, %r35;
	setp.lt.s32 	%p7, %r6, 0;
	setp.ge.s32 	%p8, %r6, %r27;
	or.pred  	%p9, %p7, %p8;
	@%p9 bra 	$L__BB0_8;
	mul.wide.u32 	%rd12, %r6, 4;
	add.s64 	%rd13, %rd2, %rd12;
	ld.global.f32 	%f44, [%rd13];
	ld.global.f32 	%f45, [%rd3+4];
	fma.rn.f32 	%f75, %f44, %f45, %f75;
$L__BB0_8:
	add.s32 	%r7, %r5, -2;
	setp.lt.s32 	%p10, %r7, 0;
	setp.ge.s32 	%p11, %r7, %r27;
	or.pred  	%p12, %p10, %p11;
	@%p12 bra 	$L__BB0_10;
	mul.wide.u32 	%rd14, %r7, 4;
	add.s64 	%rd15, %rd2, %rd14;
	ld.global.f32 	%f46, [%rd15];
	ld.global.f32 	%f47, [%rd3+8];
	fma.rn.f32 	%f75, %f46, %f47, %f75;
$L__BB0_10:
	add.s32 	%r8, %r5, -3;
	setp.lt.s32 	%p13, %r8, 0;
	setp.ge.s32 	%p14, %r8, %r27;
	or.pred  	%p15, %p13, %p14;
	@%p15 bra 	$L__BB0_12;
	mul.wide.u32 	%rd16, %r8, 4;
	add.s64 	%rd17, %rd2, %rd16;
	ld.global.f32 	%f48, [%rd17];
	ld.global.f32 	%f49, [%rd3+12];
	fma.rn.f32 	%f75, %f48, %f49, %f75;
$L__BB0_12:
	add.s32 	%r9, %r5, -4;
	setp.lt.s32 	%p16, %r9, 0;
	setp.ge.s32 	%p17, %r9, %r27;
	or.pred  	%p18, %p16, %p17;
	@%p18 bra 	$L__BB0_14;
	mul.wide.u32 	%rd18, %r9, 4;
	add.s64 	%rd19, %rd2, %rd18;
	ld.global.f32 	%f50, [%rd19];
	ld.global.f32 	%f51, [%rd3+16];
	fma.rn.f32 	%f75, %f50, %f51, %f75;
$L__BB0_14:
	add.s32 	%r10, %r5, -5;
	setp.lt.s32 	%p19, %r10, 0;
	setp.ge.s32 	%p20, %r10, %r27;
	or.pred  	%p21, %p19, %p20;
	@%p21 bra 	$L__BB0_16;
	mul.wide.u32 	%rd20, %r10, 4;
	add.s64 	%rd21, %rd2, %rd20;
	ld.global.f32 	%f52, [%rd21];
	ld.global.f32 	%f53, [%rd3+20];
	fma.rn.f32 	%f75, %f52, %f53, %f75;
$L__BB0_16:
	add.s32 	%r11, %r5, -6;
	setp.lt.s32 	%p22, %r11, 0;
	setp.ge.s32 	%p23, %r11, %r27;
	or.pred  	%p24, %p22, %p23;
	@%p24 bra 	$L__BB0_18;
	mul.wide.u32 	%rd22, %r11, 4;
	add.s64 	%rd23, %rd2, %rd22;
	ld.global.f32 	%f54, [%rd23];
	ld.global.f32 	%f55, [%rd3+24];
	fma.rn.f32 	%f75, %f54, %f55, %f75;
$L__BB0_18:
	add.s32 	%r12, %r5, -7;
	setp.lt.s32 	%p25, %r12, 0;
	setp.ge.s32 	%p26, %r12, %r27;
	or.pred  	%p27, %p25, %p26;
	@%p27 bra 	$L__BB0_20;
	mul.wide.u32 	%rd24, %r12, 4;
	add.s64 	%rd25, %rd2, %rd24;
	ld.global.f32 	%f56, [%rd25];
	ld.global.f32 	%f57, [%rd3+28];
	fma.rn.f32 	%f75, %f56, %f57, %f75;
$L__BB0_20:
	add.s32 	%r47, %r47, 8;
	setp.ne.s32 	%p28, %r47, %r49;
	@%p28 bra 	$L__BB0_4;
$L__BB0_21:
	setp.eq.s32 	%p29, %r2, 0;
	@%p29 bra 	$L__BB0_42;
	and.b32  	%r15, %r28, 3;
	setp.lt.u32 	%p30, %r2, 4;
	@%p30 bra 	$L__BB0_32;
	sub.s32 	%r16, %r1, %r49;
	setp.lt.s32 	%p31, %r16, 0;
	setp.ge.s32 	%p32, %r16, %r27;
	mul.wide.u32 	%rd26, %r49, 4;
	add.s64 	%rd4, %rd1, %rd26;
	or.pred  	%p33, %p31, %p32;
	@%p33 bra 	$L__BB0_25;
	mul.wide.u32 	%rd27, %r16, 4;
	add.s64 	%rd28, %rd2, %rd27;
	ld.global.f32 	%f59, [%rd28];
	ld.global.f32 	%f60, [%rd4];
	fma.rn.f32 	%f75, %f59, %f60, %f75;
$L__BB0_25:
	not.b32 	%r42, %r49;
	add.s32 	%r17, %r1, %r42;
	setp.lt.s32 	%p34, %r17, 0;
	setp.ge.s32 	%p35, %r17, %r27;
	or.pred  	%p36, %p34, %p35;
	@%p36 bra 	$L__BB0_27;
	mul.wide.u32 	%rd29, %r17, 4;
	add.s64 	%rd30, %rd2, %rd29;
	ld.global.f32 	%f61, [%rd30];
	ld.global.f32 	%f62, [%rd4+4];
	fma.rn.f32 	%f75, %f61, %f62, %f75;
$L__BB0_27:
	add.s32 	%r18, %r16, -2;
	setp.lt.s32 	%p37, %r18, 0;
	setp.ge.s32 	%p38, %r18, %r27;
	or.pred  	%p39, %p37, %p38;
	@%p39 bra 	$L__BB0_29;
	mul.wide.u32 	%rd31, %r18, 4;
	add.s64 	%rd32, %rd2, %rd31;
	ld.global.f32 	%f63, [%rd32];
	ld.global.f32 	%f64, [%rd4+8];
	fma.rn.f32 	%f75, %f63, %f64, %f75;
$L__BB0_29:
	add.s32 	%r19, %r16, -3;
	setp.lt.s32 	%p40, %r19, 0;
	setp.ge.s32 	%p41, %r19, %r27;
	or.pred  	%p42, %p40, %p41;
	@%p42 bra 	$L__BB0_31;
	mul.wide.u32 	%rd33, %r19, 4;
	add.s64 	%rd34, %rd2, %rd33;
	ld.global.f32 	%f65, [%rd34];
	ld.global.f32 	%f66, [%rd4+12];
	fma.rn.f32 	%f75, %f65, %f66, %f75;
$L__BB0_31:
	add.s32 	%r49, %r49, 4;
$L__BB0_32:
	setp.eq.s32 	%p43, %r15, 0;
	@%p43 bra 	$L__BB0_42;
	setp.eq.s32 	%p44, %r15, 1;
	@%p44 bra 	$L__BB0_39;
	sub.s32 	%r22, %r1, %r49;
	setp.lt.s32 	%p45, %r22, 0;
	setp.ge.s32 	%p46, %r22, %r27;
	mul.wide.u32 	%rd35, %r49, 4;
	add.s64 	%rd5, %rd1, %rd35;
	or.pred  	%p47, %p45, %p46;
	@%p47 bra 	$L__BB0_36;
	mul.wide.u32 	%rd36, %r22, 4;
	add.s64 	%rd37, %rd2, %rd36;
	ld.global.f32 	%f68, [%rd37];
	ld.global.f32 	%f69, [%rd5];
	fma.rn.f32 	%f75, %f68, %f69, %f75;
$L__BB0_36:
	not.b32 	%r45, %r49;
	add.s32 	%r23, %r1, %r45;
	setp.lt.s32 	%p48, %r23, 0;
	setp.ge.s32 	%p49, %r23, %r27;
	or.pred  	%p50, %p48, %p49;
	@%p50 bra 	$L__BB0_38;
	mul.wide.u32 	%rd38, %r23, 4;
	add.s64 	%rd39, %rd2, %rd38;
	ld.global.f32 	%f70, [%rd39];
	ld.global.f32 	%f71, [%rd5+4];
	fma.rn.f32 	%f75, %f70, %f71, %f75;
$L__BB0_38:
	add.s32 	%r49, %r49, 2;
$L__BB0_39:
	and.b32  	%r46, %r28, 1;
	setp.eq.b32 	%p51, %r46, 1;
	not.pred 	%p52, %p51;
	@%p52 bra 	$L__BB0_42;
	sub.s32 	%r26, %r1, %r49;
	setp.lt.s32 	%p53, %r26, 0;
	setp.ge.s32 	%p54, %r26, %r27;
	or.pred  	%p55, %p53, %p54;
	@%p55 bra 	$L__BB0_42;
	mul.wide.u32 	%rd40, %r26, 4;
	add.s64 	%rd41, %rd2, %rd40;
	ld.global.f32 	%f72, [%rd41];
	mul.wide.u32 	%rd42, %r49, 4;
	add.s64 	%rd43, %rd1, %rd42;
	ld.global.f32 	%f73, [%rd43];
	fma.rn.f32 	%f75, %f72, %f73, %f75;
$L__BB0_42:
	cvta.to.global.u64 	%rd44, %rd6;
	mul.wide.s32 	%rd45, %r1, 4;
	add.s64 	%rd46, %rd44, %rd45;
	st.global.f32 	[%rd46], %f75;
$L__BB0_43:
	ret;

}
	// .globl	_Z18conv_shared_memoryPfS_S_iii
.visible .entry _Z18conv_shared_memoryPfS_S_iii(
	.param .u64 .ptr .align 1 _Z18conv_shared_memoryPfS_S_iii_param_0,
	.param .u64 .ptr .align 1 _Z18conv_shared_memoryPfS_S_iii_param_1,
	.param .u64 .ptr .align 1 _Z18conv_shared_memoryPfS_S_iii_param_2,
	.param .u32 _Z18conv_shared_memoryPfS_S_iii_param_3,
	.param .u32 _Z18conv_shared_memoryPfS_S_iii_param_4,
	.param .u32 _Z18conv_shared_memoryPfS_S_iii_param_5
)
{
	.reg .pred 	%p<38>;
	.reg .b32 	%r<55>;
	.reg .b32 	%f<56>;
	.reg .b64 	%rd<28>;

	ld.param.u64 	%rd8, [_Z18conv_shared_memoryPfS_S_iii_param_0];
	ld.param.u64 	%rd9, [_Z18conv_shared_memoryPfS_S_iii_param_1];
	ld.param.u64 	%rd7, [_Z18conv_shared_memoryPfS_S_iii_param_2];
	ld.param.u32 	%r25, [_Z18conv_shared_memoryPfS_S_iii_param_3];
	ld.param.u32 	%r26, [_Z18conv_shared_memoryPfS_S_iii_param_4];
	ld.param.u32 	%r27, [_Z18conv_shared_memoryPfS_S_iii_param_5];
	cvta.to.global.u64 	%rd1, %rd9;
	cvta.to.global.u64 	%rd2, %rd8;
	mov.u32 	%r28, %ctaid.x;
	mov.u32 	%r29, %ntid.x;
	mov.u32 	%r1, %tid.x;
	mad.lo.s32 	%r2, %r28, %r29, %r1;
	setp.gt.s32 	%p1, %r2, %r27;
	@%p1 bra 	$L__BB1_31;
	setp.ge.s32 	%p2, %r2, %r25;
	@%p2 bra 	$L__BB1_3;
	mul.wide.s32 	%rd10, %r2, 4;
	add.s64 	%rd11, %rd2, %rd10;
	ld.global.f32 	%f21, [%rd11];
	shl.b32 	%r30, %r1, 2;
	mov.u32 	%r31, sA;
	add.s32 	%r32, %r31, %r30;
	st.shared.f32 	[%r32], %f21;
$L__BB1_3:
	bar.sync 	0;
	setp.lt.s32 	%p3, %r26, 1;
	mov.f32 	%f50, 0f00000000;
	@%p3 bra 	$L__BB1_30;
	and.b32  	%r3, %r26, 3;
	setp.lt.u32 	%p4, %r26, 4;
	mov.f32 	%f50, 0f00000000;
	mov.b32 	%r50, 0;
	@%p4 bra 	$L__BB1_23;
	and.b32  	%r50, %r26, 2147483644;
	mov.f32 	%f50, 0f00000000;
	mov.b32 	%r49, 0;
	mov.u32 	%r38, sA;
$L__BB1_6:
	setp.ge.s32 	%p5, %r2, %r25;
	sub.s32 	%r6, %r2, %r49;
	sub.s32 	%r36, %r1, %r49;
	setp.lt.s32 	%p6, %r36, 0;
	shl.b32 	%r37, %r36, 2;
	add.s32 	%r7, %r38, %r37;
	mul.wide.u32 	%rd12, %r49, 4;
	add.s64 	%rd3, %rd1, %rd12;
	or.pred  	%p7, %p5, %p6;
	@%p7 bra 	$L__BB1_8;
	ld.shared.f32 	%f28, [%r7];
	ld.global.f32 	%f29, [%rd3];
	fma.rn.f32 	%f50, %f28, %f29, %f50;
	bra.uni 	$L__BB1_10;
$L__BB1_8:
	setp.lt.s32 	%p8, %r6, 0;
	setp.ge.s32 	%p9, %r6, %r25;
	or.pred  	%p10, %p8, %p9;
	@%p10 bra 	$L__BB1_10;
	mul.wide.u32 	%rd13, %r6, 4;
	add.s64 	%rd14, %rd2, %rd13;
	ld.global.f32 	%f26, [%rd14];
	ld.global.f32 	%f27, [%rd3];
	fma.rn.f32 	%f50, %f26, %f27, %f50;
$L__BB1_10:
	setp.lt.s32 	%p11, %r2, %r25;
	not.b32 	%r39, %r49;
	add.s32 	%r8, %r2, %r39;
	setp.gt.s32 	%p12, %r1, %r49;
	and.pred  	%p13, %p11, %p12;
	@%p13 bra 	$L__BB1_13;
	setp.lt.s32 	%p14, %r8, 0;
	setp.ge.s32 	%p15, %r8, %r25;
	or.pred  	%p16, %p14, %p15;
	@%p16 bra 	$L__BB1_14;
	mul.wide.u32 	%rd15, %r8, 4;
	add.s64 	%rd16, %rd2, %rd15;
	ld.global.f32 	%f30, [%rd16];
	ld.global.f32 	%f31, [%rd3+4];
	fma.rn.f32 	%f50, %f30, %f31, %f50;
	bra.uni 	$L__BB1_14;
$L__BB1_13:
	ld.shared.f32 	%f32, [%r7+-4];
	ld.global.f32 	%f33, [%rd3+4];
	fma.rn.f32 	%f50, %f32, %f33, %f50;
$L__BB1_14:
	setp.lt.s32 	%p17, %r2, %r25;
	add.s32 	%r41, %r49, 2;
	sub.s32 	%r9, %r2, %r41;
	setp.ge.s32 	%p18, %r1, %r41;
	and.pred  	%p19, %p17, %p18;
	@%p19 bra 	$L__BB1_17;
	setp.lt.s32 	%p20, %r9, 0;
	setp.ge.s32 	%p21, %r9, %r25;
	or.pred  	%p22, %p20, %p21;
	@%p22 bra 	$L__BB1_18;
	mul.wide.u32 	%rd17, %r9, 4;
	add.s64 	%rd18, %rd2, %rd17;
	ld.global.f32 	%f34, [%rd18];
	ld.global.f32 	%f35, [%rd3+8];
	fma.rn.f32 	%f50, %f34, %f35, %f50;
	bra.uni 	$L__BB1_18;
$L__BB1_17:
	ld.shared.f32 	%f36, [%r7+-8];
	ld.global.f32 	%f37, [%rd3+8];
	fma.rn.f32 	%f50, %f36, %f37, %f50;
$L__BB1_18:
	setp.lt.s32 	%p23, %r2, %r25;
	add.s32 	%r43, %r49, 3;
	sub.s32 	%r10, %r2, %r43;
	setp.ge.s32 	%p24, %r1, %r43;
	and.pred  	%p25, %p23, %p24;
	@%p25 bra 	$L__BB1_21;
	setp.lt.s32 	%p26, %r10, 0;
	setp.ge.s32 	%p27, %r10, %r25;
	or.pred  	%p28, %p26, %p27;
	@%p28 bra 	$L__BB1_22;
	mul.wide.u32 	%rd19, %r10, 4;
	add.s64 	%rd20, %rd2, %rd19;
	ld.global.f32 	%f38, [%rd20];
	ld.global.f32 	%f39, [%rd3+12];
	fma.rn.f32 	%f50, %f38, %f39, %f50;
	bra.uni 	$L__BB1_22;
$L__BB1_21:
	ld.shared.f32 	%f40, [%r7+-12];
	ld.global.f32 	%f41, [%rd3+12];
	fma.rn.f32 	%f50, %f40, %f41, %f50;
$L__BB1_22:
	add.s32 	%r49, %r49, 4;
	setp.ne.s32 	%p29, %r49, %r50;
	@%p29 bra 	$L__BB1_6;
$L__BB1_23:
	setp.eq.s32 	%p30, %r3, 0;
	@%p30 bra 	$L__BB1_30;
	mul.wide.u32 	%rd21, %r50, 4;
	add.s64 	%rd27, %rd1, %rd21;
	shl.b32 	%r45, %r1, 2;
	shl.b32 	%r46, %r50, 2;
	sub.s32 	%r47, %r45, %r46;
	mov.u32 	%r48, sA;
	add.s32 	%r54, %r48, %r47;
	sub.s32 	%r53, %r1, %r50;
	sub.s32 	%r52, %r2, %r50;
	neg.s32 	%r51, %r3;
$L__BB1_25:
	.pragma "nounroll";
	setp.lt.s32 	%p31, %r2, %r25;
	setp.gt.s32 	%p32, %r53, -1;
	and.pred  	%p33, %p31, %p32;
	@%p33 bra 	$L__BB1_28;
	setp.lt.s32 	%p34, %r52, 0;
	setp.ge.s32 	%p35, %r52, %r25;
	or.pred  	%p36, %p34, %p35;
	@%p36 bra 	$L__BB1_29;
	mul.wide.u32 	%rd22, %r52, 4;
	add.s64 	%rd23, %rd2, %rd22;
	ld.global.f32 	%f42, [%rd23];
	ld.global.f32 	%f43, [%rd27];
	fma.rn.f32 	%f50, %f42, %f43, %f50;
	bra.uni 	$L__BB1_29;
$L__BB1_28:
	ld.shared.f32 	%f44, [%r54];
	ld.global.f32 	%f45, [%rd27];
	fma.rn.f32 	%f50, %f44, %f45, %f50;
$L__BB1_29:
	add.s64 	%rd27, %rd27, 4;
	add.s32 	%r54, %r54, -4;
	add.s32 	%r53, %r53, -1;
	add.s32 	%r52, %r52, -1;
	add.s32 	%r51, %r51, 1;
	setp.ne.s32 	%p37, %r51, 0;
	@%p37 bra 	$L__BB1_25;
$L__BB1_30:
	bar.sync 	0;
	cvta.to.global.u64 	%rd24, %rd7;
	mul.wide.s32 	%rd25, %r2, 4;
	add.s64 	%rd26, %rd24, %rd25;
	st.global.f32 	[%rd26], %f50;
$L__BB1_31:
	ret;

}
	// .globl	_Z24conv_shared_const_memoryPfS_S_iii
.visible .entry _Z24conv_shared_const_memoryPfS_S_iii(
	.param .u64 .ptr .align 1 _Z24conv_shared_const_memoryPfS_S_iii_param_0,
	.param .u64 .ptr .align 1 _Z24conv_shared_const_memoryPfS_S_iii_param_1,
	.param .u64 .ptr .align 1 _Z24conv_shared_const_memoryPfS_S_iii_param_2,
	.param .u32 _Z24conv_shared_const_memoryPfS_S_iii_param_3,
	.param .u32 _Z24conv_shared_const_memoryPfS_S_iii_param_4,
	.param .u32 _Z24conv_shared_const_memoryPfS_S_iii_param_5
)
{
	.reg .pred 	%p<38>;
	.reg .b32 	%r<55>;
	.reg .b32 	%f<56>;
	.reg .b64 	%rd<28>;

	ld.param.u64 	%rd7, [_Z24conv_shared_const_memoryPfS_S_iii_param_0];
	ld.param.u64 	%rd6, [_Z24conv_shared_const_memoryPfS_S_iii_param_2];
	ld.param.u32 	%r25, [_Z24conv_shared_const_memoryPfS_S_iii_param_3];
	ld.param.u32 	%r26, [_Z24conv_shared_const_memoryPfS_S_iii_param_4];
	ld.param.u32 	%r27, [_Z24conv_shared_const_memoryPfS_S_iii_param_5];
	cvta.to.global.u64 	%rd1, %rd7;
	mov.u32 	%r28, %ctaid.x;
	mov.u32 	%r29, %ntid.x;
	mov.u32 	%r1, %tid.x;
	mad.lo.s32 	%r2, %r28, %r29, %r1;
	setp.gt.s32 	%p1, %r2, %r27;
	@%p1 bra 	$L__BB2_31;
	setp.ge.s32 	%p2, %r2, %r25;
	@%p2 bra 	$L__BB2_3;
	mul.wide.s32 	%rd8, %r2, 4;
	add.s64 	%rd9, %rd1, %rd8;
	ld.global.f32 	%f21, [%rd9];
	shl.b32 	%r30, %r1, 2;
	mov.u32 	%r31, sA;
	add.s32 	%r32, %r31, %r30;
	st.shared.f32 	[%r32], %f21;
$L__BB2_3:
	bar.sync 	0;
	setp.lt.s32 	%p3, %r26, 1;
	mov.f32 	%f50, 0f00000000;
	@%p3 bra 	$L__BB2_30;
	and.b32  	%r3, %r26, 3;
	setp.lt.u32 	%p4, %r26, 4;
	mov.f32 	%f50, 0f00000000;
	mov.b32 	%r50, 0;
	@%p4 bra 	$L__BB2_23;
	and.b32  	%r50, %r26, 2147483644;
	mov.f32 	%f50, 0f00000000;
	mov.b32 	%r49, 0;
	mov.u32 	%r38, sA;
	mov.u64 	%rd11, c_B;
$L__BB2_6:
	setp.ge.s32 	%p5, %r2, %r25;
	sub.s32 	%r6, %r2, %r49;
	sub.s32 	%r36, %r1, %r49;
	setp.lt.s32 	%p6, %r36, 0;
	shl.b32 	%r37, %r36, 2;
	add.s32 	%r7, %r38, %r37;
	mul.wide.u32 	%rd10, %r49, 4;
	add.s64 	%rd2, %rd11, %rd10;
	or.pred  	%p7, %p5, %p6;
	@%p7 bra 	$L__BB2_8;
	ld.shared.f32 	%f28, [%r7];
	ld.const.f32 	%f29, [%rd2];
	fma.rn.f32 	%f50, %f28, %f29, %f50;
	bra.uni 	$L__BB2_10;
$L__BB2_8:
	setp.lt.s32 	%p8, %r6, 0;
	setp.ge.s32 	%p9, %r6, %r25;
	or.pred  	%p10, %p8, %p9;
	@%p10 bra 	$L__BB2_10;
	mul.wide.u32 	%rd12, %r6, 4;
	add.s64 	%rd13, %rd1, %rd12;
	ld.global.f32 	%f26, [%rd13];
	ld.const.f32 	%f27, [%rd2];
	fma.rn.f32 	%f50, %f26, %f27, %f50;
$L__BB2_10:
	setp.lt.s32 	%p11, %r2, %r25;
	not.b32 	%r39, %r49;
	add.s32 	%r8, %r2, %r39;
	setp.gt.s32 	%p12, %r1, %r49;
	and.pred  	%p13, %p11, %p12;
	@%p13 bra 	$L__BB2_13;
	setp.lt.s32 	%p14, %r8, 0;
	setp.ge.s32 	%p15, %r8, %r25;
	or.pred  	%p16, %p14, %p15;
	@%p16 bra 	$L__BB2_14;
	mul.wide.u32 	%rd14, %r8, 4;
	add.s64 	%rd15, %rd1, %rd14;
	ld.global.f32 	%f30, [%rd15];
	ld.const.f32 	%f31, [%rd2+4];
	fma.rn.f32 	%f50, %f30, %f31, %f50;
	bra.uni 	$L__BB2_14;
$L__BB2_13:
	ld.shared.f32 	%f32, [%r7+-4];
	ld.const.f32 	%f33, [%rd2+4];
	fma.rn.f32 	%f50, %f32, %f33, %f50;
$L__BB2_14:
	setp.lt.s32 	%p17, %r2, %r25;
	add.s32 	%r41, %r49, 2;
	sub.s32 	%r9, %r2, %r41;
	setp.ge.s32 	%p18, %r1, %r41;
	and.pred  	%p19, %p17, %p18;
	@%p19 bra 	$L__BB2_17;
	setp.lt.s32 	%p20, %r9, 0;
	setp.ge.s32 	%p21, %r9, %r25;
	or.pred  	%p22, %p20, %p21;
	@%p22 bra 	$L__BB2_18;
	mul.wide.u32 	%rd16, %r9, 4;
	add.s64 	%rd17, %rd1, %rd16;
	ld.global.f32 	%f34, [%rd17];
	ld.const.f32 	%f35, [%rd2+8];
	fma.rn.f32 	%f50, %f34, %f35, %f50;
	bra.uni 	$L__BB2_18;
$L__BB2_17:
	ld.shared.f32 	%f36, [%r7+-8];
	ld.const.f32 	%f37, [%rd2+8];
	fma.rn.f32 	%f50, %f36, %f37, %f50;
$L__BB2_18:
	setp.lt.s32 	%p23, %r2, %r25;
	add.s32 	%r43, %r49, 3;
	sub.s32 	%r10, %r2, %r43;
	setp.ge.s32 	%p24, %r1, %r43;
	and.pred  	%p25, %p23, %p24;
	@%p25 bra 	$L__BB2_21;
	setp.lt.s32 	%p26, %r10, 0;
	setp.ge.s32 	%p27, %r10, %r25;
	or.pred  	%p28, %p26, %p27;
	@%p28 bra 	$L__BB2_22;
	mul.wide.u32 	%rd18, %r10, 4;
	add.s64 	%rd19, %rd1, %rd18;
	ld.global.f32 	%f38, [%rd19];
	ld.const.f32 	%f39, [%rd2+12];
	fma.rn.f32 	%f50, %f38, %f39, %f50;
	bra.uni 	$L__BB2_22;
$L__BB2_21:
	ld.shared.f32 	%f40, [%r7+-12];
	ld.const.f32 	%f41, [%rd2+12];
	fma.rn.f32 	%f50, %f40, %f41, %f50;
$L__BB2_22:
	add.s32 	%r49, %r49, 4;
	setp.ne.s32 	%p29, %r49, %r50;
	@%p29 bra 	$L__BB2_6;
$L__BB2_23:
	setp.eq.s32 	%p30, %r3, 0;
	@%p30 bra 	$L__BB2_30;
	mul.wide.u32 	%rd20, %r50, 4;
	mov.u64 	%rd21, c_B;
	add.s64 	%rd27, %rd21, %rd20;
	shl.b32 	%r45, %r1, 2;
	shl.b32 	%r46, %r50, 2;
	sub.s32 	%r47, %r45, %r46;
	mov.u32 	%r48, sA;
	add.s32 	%r54, %r48, %r47;
	sub.s32 	%r53, %r1, %r50;
	sub.s32 	%r52, %r2, %r50;
	neg.s32 	%r51, %r3;
$L__BB2_25:
	.pragma "nounroll";
	setp.lt.s32 	%p31, %r2, %r25;
	setp.gt.s32 	%p32, %r53, -1;
	and.pred  	%p33, %p31, %p32;
	@%p33 bra 	$L__BB2_28;
	setp.lt.s32 	%p34, %r52, 0;
	setp.ge.s32 	%p35, %r52, %r25;
	or.pred  	%p36, %p34, %p35;
	@%p36 bra 	$L__BB2_29;
	mul.wide.u32 	%rd22, %r52, 4;
	add.s64 	%rd23, %rd1, %rd22;
	ld.global.f32 	%f42, [%rd23];
	ld.const.f32 	%f43, [%rd27];
	fma.rn.f32 	%f50, %f42, %f43, %f50;
	bra.uni 	$L__BB2_29;
$L__BB2_28:
	ld.shared.f32 	%f44, [%r54];
	ld.const.f32 	%f45, [%rd27];
	fma.rn.f32 	%f50, %f44, %f45, %f50;
$L__BB2_29:
	add.s64 	%rd27, %rd27, 4;
	add.s32 	%r54, %r54, -4;
	add.s32 	%r53, %r53, -1;
	add.s32 	%r52, %r52, -1;
	add.s32 	%r51, %r51, 1;
	setp.ne.s32 	%p37, %r51, 0;
	@%p37 bra 	$L__BB2_25;
$L__BB2_30:
	bar.sync 	0;
	cvta.to.global.u64 	%rd24, %rd6;
	mul.wide.s32 	%rd25, %r2, 4;
	add.s64 	%rd26, %rd24, %rd25;
	st.global.f32 	[%rd26], %f50;
$L__BB2_31:
	ret;

}


// ===== COMPILED SASS (sm_100) =====

	.target	sm_100

	.elftype	@"ET_EXEC"


//--------------------- .note.nv.tkinfo           --------------------------
	.section	.note.nv.tkinfo,"",@"SHT_NOTE"
	.sectionflags	@"SHF_NOTE_NV_TKINFO"
	.tkinfo
        /*0018*/ 	.word	0x00000002
        /*0030*/ 	.string	""
        /*0030*/ 	.string	"ptxas"
        /*0030*/ 	.string	"Cuda compilation tools, release 13.0, V13.0.88"
        /*0030*/ 	.string	"Build cuda_13.0.r13.0/compiler.36424714_0"
        /*0030*/ 	.string	"-arch sm_100 -m 64 "



//--------------------- .note.nv.cuinfo           --------------------------
	.section	.note.nv.cuinfo,"",@"SHT_NOTE"
	.sectionflags	@"SHF_NOTE_NV_CUINFO"
        /*0018*/ 	.short	0x0002
        /*001a*/ 	.short	0x0064
        /*001c*/ 	.short	0x0082
	.zero		2


//--------------------- .nv.info                  --------------------------
	.section	.nv.info,"",@"SHT_CUDA_INFO"
	.align	4


	//----- nvinfo : EIATTR_REGCOUNT
	.align		4
        /*0000*/ 	.byte	0x04, 0x2f
        /*0002*/ 	.short	(.L_2 - .L_1)
	.align		4
.L_1:
        /*0004*/ 	.word	index@(_Z10convDirectPfS_S_iii)
        /*0008*/ 	.word	0x00000020


	//----- nvinfo : EIATTR_FRAME_SIZE
	.align		4
.L_2:
        /*000c*/ 	.byte	0x04, 0x11
        /*000e*/ 	.short	(.L_4 - .L_3)
	.align		4
.L_3:
        /*0010*/ 	.word	index@(_Z10convDirectPfS_S_iii)
        /*0014*/ 	.word	0x00000000


	//----- nvinfo : EIATTR_REGCOUNT
	.align		4
.L_4:
        /*0018*/ 	.byte	0x04, 0x2f
        /*001a*/ 	.short	(.L_6 - .L_5)
	.align		4
.L_5:
        /*001c*/ 	.word	index@(_Z18conv_shared_memoryPfS_S_iii)
        /*0020*/ 	.word	0x00000012


	//----- nvinfo : EIATTR_FRAME_SIZE
	.align		4
.L_6:
        /*0024*/ 	.byte	0x04, 0x11
        /*0026*/ 	.short	(.L_8 - .L_7)
	.align		4
.L_7:
        /*0028*/ 	.word	index@(_Z18conv_shared_memoryPfS_S_iii)
        /*002c*/ 	.word	0x00000000


	//----- nvinfo : EIATTR_REGCOUNT
	.align		4
.L_8:
        /*0030*/ 	.byte	0x04, 0x2f
        /*0032*/ 	.short	(.L_10 - .L_9)
	.align		4
.L_9:
        /*0034*/ 	.word	index@(_Z24conv_shared_const_memoryPfS_S_iii)
        /*0038*/ 	.word	0x00000010


	//----- nvinfo : EIATTR_FRAME_SIZE
	.align		4
.L_10:
        /*003c*/ 	.byte	0x04, 0x11
        /*003e*/ 	.short	(.L_12 - .L_11)
	.align		4
.L_11:
        /*0040*/ 	.word	index@(_Z24conv_shared_const_memoryPfS_S_iii)
        /*0044*/ 	.word	0x00000000


	//----- nvinfo : EIATTR_MIN_STACK_SIZE
	.align		4
.L_12:
        /*0048*/ 	.byte	0x04, 0x12
        /*004a*/ 	.short	(.L_14 - .L_13)
	.align		4
.L_13:
        /*004c*/ 	.word	index@(_Z24conv_shared_const_memoryPfS_S_iii)
        /*0050*/ 	.word	0x00000000


	//----- nvinfo : EIATTR_MIN_STACK_SIZE
	.align		4
.L_14:
        /*0054*/ 	.byte	0x04, 0x12
        /*0056*/ 	.short	(.L_16 - .L_15)
	.align		4
.L_15:
        /*0058*/ 	.word	index@(_Z18conv_shared_memoryPfS_S_iii)
        /*005c*/ 	.word	0x00000000


	//----- nvinfo : EIATTR_MIN_STACK_SIZE
	.align		4
.L_16:
        /*0060*/ 	.byte	0x04, 0x12
        /*0062*/ 	.short	(.L_18 - .L_17)
	.align		4
.L_17:
        /*0064*/ 	.word	index@(_Z10convDirectPfS_S_iii)
        /*0068*/ 	.word	0x00000000
.L_18:


//--------------------- .nv.compat                --------------------------
	.section	.nv.compat,"",@"SHT_CUDA_COMPAT_INFO"
	.align	4
        /*0000*/ 	.byte	0x02, 0x09, 0x00, 0x00, 0x02, 0x02, 0x01, 0x00, 0x02, 0x05, 0x05, 0x00, 0x03, 0x07, 0x01, 0x01
        /*0010*/ 	.byte	0x02, 0x03, 0x00, 0x00, 0x02, 0x06, 0x01, 0x00, 0x04, 0x0b, 0x08, 0x00, 0x09, 0x00, 0x00, 0x00
        /*0020*/ 	.byte	0x00, 0x00, 0x00, 0x00


//--------------------- .nv.info._Z24conv_shared_const_memoryPfS_S_iii --------------------------
	.section	.nv.info._Z24conv_shared_const_memoryPfS_S_iii,"",@"SHT_CUDA_INFO"
	.sectionflags	@""
	.align	4


	//----- nvinfo : EIATTR_CUDA_API_VERSION
	.align		4
        /*0000*/ 	.byte	0x04, 0x37
        /*0002*/ 	.short	(.L_20 - .L_19)
.L_19:
        /*0004*/ 	.word	0x00000082


	//----- nvinfo : EIATTR_KPARAM_INFO
	.align		4
.L_20:
        /*0008*/ 	.byte	0x04, 0x17
        /*000a*/ 	.short	(.L_22 - .L_21)
.L_21:
        /*000c*/ 	.word	0x00000000
        /*0010*/ 	.short	0x0005
        /*0012*/ 	.short	0x0020
        /*0014*/ 	.byte	0x00, 0xf0, 0x11, 0x00


	//----- nvinfo : EIATTR_KPARAM_INFO
	.align		4
.L_22:
        /*0018*/ 	.byte	0x04, 0x17
        /*001a*/ 	.short	(.L_24 - .L_23)
.L_23:
        /*001c*/ 	.word	0x00000000
        /*0020*/ 	.short	0x0004
        /*0022*/ 	.short	0x001c
        /*0024*/ 	.byte	0x00, 0xf0, 0x11, 0x00


	//----- nvinfo : EIATTR_KPARAM_INFO
	.align		4
.L_24:
        /*0028*/ 	.byte	0x04, 0x17
        /*002a*/ 	.short	(.L_26 - .L_25)
.L_25:
        /*002c*/ 	.word	0x00000000
        /*0030*/ 	.short	0x0003
        /*0032*/ 	.short	0x0018
        /*0034*/ 	.byte	0x00, 0xf0, 0x11, 0x00


	//----- nvinfo : EIATTR_KPARAM_INFO
	.align		4
.L_26:
        /*0038*/ 	.byte	0x04, 0x17
        /*003a*/ 	.short	(.L_28 - .L_27)
.L_27:
        /*003c*/ 	.word	0x00000000
        /*0040*/ 	.short	0x0002
        /*0042*/ 	.short	0x0010
        /*0044*/ 	.byte	0x00, 0xf5, 0x21, 0x00


	//----- nvinfo : EIATTR_KPARAM_INFO
	.align		4
.L_28:
        /*0048*/ 	.byte	0x04, 0x17
        /*004a*/ 	.short	(.L_30 - .L_29)
.L_29:
        /*004c*/ 	.word	0x00000000
        /*0050*/ 	.short	0x0001
        /*0052*/ 	.short	0x0008
        /*0054*/ 	.byte	0x00, 0xf5, 0x21, 0x00


	//----- nvinfo : EIATTR_KPARAM_INFO
	.align		4
.L_30:
        /*0058*/ 	.byte	0x04, 0x17
        /*005a*/ 	.short	(.L_32 - .L_31)
.L_31:
        /*005c*/ 	.word	0x00000000
        /*0060*/ 	.short	0x0000
        /*0062*/ 	.short	0x0000
        /*0064*/ 	.byte	0x00, 0xf5, 0x21, 0x00


	//----- nvinfo : EIATTR_SPARSE_MMA_MASK
	.align		4
.L_32:
        /*0068*/ 	.byte	0x03, 0x50
        /*006a*/ 	.short	0x0000


	//----- nvinfo : EIATTR_MAXREG_COUNT
	.align		4
        /*006c*/ 	.byte	0x03, 0x1b
        /*006e*/ 	.short	0x00ff


	//----- nvinfo : EIATTR_NUM_BARRIERS
	.align		4
        /*0070*/ 	.byte	0x02, 0x4c
        /*0072*/ 	.byte	0x01
	.zero		1


	//----- nvinfo : EIATTR_MERCURY_ISA_VERSION
	.align		4
        /*0074*/ 	.byte	0x03, 0x5f
        /*0076*/ 	.short	0x0101


	//----- nvinfo : EIATTR_VRC_CTA_INIT_COUNT
	.align		4
        /*0078*/ 	.byte	0x02, 0x4a
	.zero		1
	.zero		1


	//----- nvinfo : EIATTR_EXIT_INSTR_OFFSETS
	.align		4
        /*007c*/ 	.byte	0x04, 0x1c
        /*007e*/ 	.short	(.L_34 - .L_33)


	//   ....[0]....
.L_33:
        /*0080*/ 	.word	0x00000070


	//   ....[1]....
        /*0084*/ 	.word	0x000009d0


	//----- nvinfo : EIATTR_CRS_STACK_SIZE
	.align		4
.L_34:
        /*0088*/ 	.byte	0x04, 0x1e
        /*008a*/ 	.short	(.L_36 - .L_35)
.L_35:
        /*008c*/ 	.word	0x00000000


	//----- nvinfo : EIATTR_CBANK_PARAM_SIZE
	.align		4
.L_36:
        /*0090*/ 	.byte	0x03, 0x19
        /*0092*/ 	.short	0x0024


	//----- nvinfo : EIATTR_PARAM_CBANK
	.align		4
        /*0094*/ 	.byte	0x04, 0x0a
        /*0096*/ 	.short	(.L_38 - .L_37)
	.align		4
.L_37:
        /*0098*/ 	.word	index@(.nv.constant0._Z24conv_shared_const_memoryPfS_S_iii)
        /*009c*/ 	.short	0x0380
        /*009e*/ 	.short	0x0024


	//----- nvinfo : EIATTR_SW_WAR
	.align		4
.L_38:
        /*00a0*/ 	.byte	0x04, 0x36
        /*00a2*/ 	.short	(.L_40 - .L_39)
.L_39:
        /*00a4*/ 	.word	0x00000008
.L_40:


//--------------------- .nv.info._Z18conv_shared_memoryPfS_S_iii --------------------------
	.section	.nv.info._Z18conv_shared_memoryPfS_S_iii,"",@"SHT_CUDA_INFO"
	.sectionflags	@""
	.align	4


	//----- nvinfo : EIATTR_CUDA_API_VERSION
	.align		4
        /*0000*/ 	.byte	0x04, 0x37
        /*0002*/ 	.short	(.L_42 - .L_41)
.L_41:
        /*0004*/ 	.word	0x00000082


	//----- nvinfo : EIATTR_KPARAM_INFO
	.align		4
.L_42:
        /*0008*/ 	.byte	0x04, 0x17
        /*000a*/ 	.short	(.L_44 - .L_43)
.L_43:
        /*000c*/ 	.word	0x00000000
        /*0010*/ 	.short	0x0005
        /*0012*/ 	.short	0x0020
        /*0014*/ 	.byte	0x00, 0xf0, 0x11, 0x00


	//----- nvinfo : EIATTR_KPARAM_INFO
	.align		4
.L_44:
        /*0018*/ 	.byte	0x04, 0x17
        /*001a*/ 	.short	(.L_46 - .L_45)
.L_45:
        /*001c*/ 	.word	0x00000000
        /*0020*/ 	.short	0x0004
        /*0022*/ 	.short	0x001c
        /*0024*/ 	.byte	0x00, 0xf0, 0x11, 0x00


	//----- nvinfo : EIATTR_KPARAM_INFO
	.align		4
.L_46:
        /*0028*/ 	.byte	0x04, 0x17
        /*002a*/ 	.short	(.L_48 - .L_47)
.L_47:
        /*002c*/ 	.word	0x00000000
        /*0030*/ 	.short	0x0003
        /*0032*/ 	.short	0x0018
        /*0034*/ 	.byte	0x00, 0xf0, 0x11, 0x00


	//----- nvinfo : EIATTR_KPARAM_INFO
	.align		4
.L_48:
        /*0038*/ 	.byte	0x04, 0x17
        /*003a*/ 	.short	(.L_50 - .L_49)
.L_49:
        /*003c*/ 	.word	0x00000000
        /*0040*/ 	.short	0x0002
        /*0042*/ 	.short	0x0010
        /*0044*/ 	.byte	0x00, 0xf5, 0x21, 0x00


	//----- nvinfo : EIATTR_KPARAM_INFO
	.align		4
.L_50:
        /*0048*/ 	.byte	0x04, 0x17
        /*004a*/ 	.short	(.L_52 - .L_51)
.L_51:
        /*004c*/ 	.word	0x00000000
        /*0050*/ 	.short	0x0001
        /*0052*/ 	.short	0x0008
        /*0054*/ 	.byte	0x00, 0xf5, 0x21, 0x00


	//----- nvinfo : EIATTR_KPARAM_INFO
	.align		4
.L_52:
        /*0058*/ 	.byte	0x04, 0x17
        /*005a*/ 	.short	(.L_54 - .L_53)
.L_53:
        /*005c*/ 	.word	0x00000000
        /*0060*/ 	.short	0x0000
        /*0062*/ 	.short	0x0000
        /*0064*/ 	.byte	0x00, 0xf5, 0x21, 0x00


	//----- nvinfo : EIATTR_SPARSE_MMA_MASK
	.align		4
.L_54:
        /*0068*/ 	.byte	0x03, 0x50
        /*006a*/ 	.short	0x0000


	//----- nvinfo : EIATTR_MAXREG_COUNT
	.align		4
        /*006c*/ 	.byte	0x03, 0x1b
        /*006e*/ 	.short	0x00ff


	//----- nvinfo : EIATTR_NUM_BARRIERS
	.align		4
        /*0070*/ 	.byte	0x02, 0x4c
        /*0072*/ 	.byte	0x01
	.zero		1


	//----- nvinfo : EIATTR_MERCURY_ISA_VERSION
	.align		4
        /*0074*/ 	.byte	0x03, 0x5f
        /*0076*/ 	.short	0x0101


	//----- nvinfo : EIATTR_VRC_CTA_INIT_COUNT
	.align		4
        /*0078*/ 	.byte	0x02, 0x4a
	.zero		1
	.zero		1


	//----- nvinfo : EIATTR_EXIT_INSTR_OFFSETS
	.align		4
        /*007c*/ 	.byte	0x04, 0x1c
        /*007e*/ 	.short	(.L_56 - .L_55)


	//   ....[0]....
.L_55:
        /*0080*/ 	.word	0x00000070


	//   ....[1]....
        /*0084*/ 	.word	0x00000a50


	//----- nvinfo : EIATTR_CRS_STACK_SIZE
	.align		4
.L_56:
        /*0088*/ 	.byte	0x04, 0x1e
        /*008a*/ 	.short	(.L_58 - .L_57)
.L_57:
        /*008c*/ 	.word	0x00000000


	//----- nvinfo : EIATTR_CBANK_PARAM_SIZE
	.align		4
.L_58:
        /*0090*/ 	.byte	0x03, 0x19
        /*0092*/ 	.short	0x0024


	//----- nvinfo : EIATTR_PARAM_CBANK
	.align		4
        /*0094*/ 	.byte	0x04, 0x0a
        /*0096*/ 	.short	(.L_60 - .L_59)
	.align		4
.L_59:
        /*0098*/ 	.word	index@(.nv.constant0._Z18conv_shared_memoryPfS_S_iii)
        /*009c*/ 	.short	0x0380
        /*009e*/ 	.short	0x0024


	//----- nvinfo : EIATTR_SW_WAR
	.align		4
.L_60:
        /*00a0*/ 	.byte	0x04, 0x36
        /*00a2*/ 	.short	(.L_62 - .L_61)
.L_61:
        /*00a4*/ 	.word	0x00000008
.L_62:


//--------------------- .nv.info._Z10convDirectPfS_S_iii --------------------------
	.section	.nv.info._Z10convDirectPfS_S_iii,"",@"SHT_CUDA_INFO"
	.sectionflags	@""
	.align	4


	//----- nvinfo : EIATTR_CUDA_API_VERSION
	.align		4
        /*0000*/ 	.byte	0x04, 0x37
        /*0002*/ 	.short	(.L_64 - .L_63)
.L_63:
        /*0004*/ 	.word	0x00000082


	//----- nvinfo : EIATTR_KPARAM_INFO
	.align		4
.L_64:
        /*0008*/ 	.byte	0x04, 0x17
        /*000a*/ 	.short	(.L_66 - .L_65)
.L_65:
        /*000c*/ 	.word	0x00000000
        /*0010*/ 	.short	0x0005
        /*0012*/ 	.short	0x0020
        /*0014*/ 	.byte	0x00, 0xf0, 0x11, 0x00


	//----- nvinfo : EIATTR_KPARAM_INFO
	.align		4
.L_66:
        /*0018*/ 	.byte	0x04, 0x17
        /*001a*/ 	.short	(.L_68 - .L_67)
.L_67:
        /*001c*/ 	.word	0x00000000
        /*0020*/ 	.short	0x0004
        /*0022*/ 	.short	0x001c
        /*0024*/ 	.byte	0x00, 0xf0, 0x11, 0x00


	//----- nvinfo : EIATTR_KPARAM_INFO
	.align		4
.L_68:
        /*0028*/ 	.byte	0x04, 0x17
        /*002a*/ 	.short	(.L_70 - .L_69)
.L_69:
        /*002c*/ 	.word	0x00000000
        /*0030*/ 	.short	0x0003
        /*0032*/ 	.short	0x0018
        /*0034*/ 	.byte	0x00, 0xf0, 0x11, 0x00


	//----- nvinfo : EIATTR_KPARAM_INFO
	.align		4
.L_70:
        /*0038*/ 	.byte	0x04, 0x17
        /*003a*/ 	.short	(.L_72 - .L_71)
.L_71:
        /*003c*/ 	.word	0x00000000
        /*0040*/ 	.short	0x0002
        /*0042*/ 	.short	0x0010
        /*0044*/ 	.byte	0x00, 0xf5, 0x21, 0x00


	//----- nvinfo : EIATTR_KPARAM_INFO
	.align		4
.L_72:
        /*0048*/ 	.byte	0x04, 0x17
        /*004a*/ 	.short	(.L_74 - .L_73)
.L_73:
        /*004c*/ 	.word	0x00000000
        /*0050*/ 	.short	0x0001
        /*0052*/ 	.short	0x0008
        /*0054*/ 	.byte	0x00, 0xf5, 0x21, 0x00


	//----- nvinfo : EIATTR_KPARAM_INFO
	.align		4
.L_74:
        /*0058*/ 	.byte	0x04, 0x17
        /*005a*/ 	.short	(.L_76 - .L_75)
.L_75:
        /*005c*/ 	.word	0x00000000
        /*0060*/ 	.short	0x0000
        /*0062*/ 	.short	0x0000
        /*0064*/ 	.byte	0x00, 0xf5, 0x21, 0x00


	//----- nvinfo : EIATTR_SPARSE_MMA_MASK
	.align		4
.L_76:
        /*0068*/ 	.byte	0x03, 0x50
        /*006a*/ 	.short	0x0000


	//----- nvinfo : EIATTR_MAXREG_COUNT
	.align		4
        /*006c*/ 	.byte	0x03, 0x1b
        /*006e*/ 	.short	0x00ff


	//----- nvinfo : EIATTR_MERCURY_ISA_VERSION
	.align		4
        /*0070*/ 	.byte	0x03, 0x5f
        /*0072*/ 	.short	0x0101


	//----- nvinfo : EIATTR_VRC_CTA_INIT_COUNT
	.align		4
        /*0074*/ 	.byte	0x02, 0x4a
	.zero		1
	.zero		1


	//----- nvinfo : EIATTR_EXIT_INSTR_OFFSETS
	.align		4
        /*0078*/ 	.byte	0x04, 0x1c
        /*007a*/ 	.short	(.L_78 - .L_77)


	//   ....[0]....
.L_77:
        /*007c*/ 	.word	0x00000070


	//   ....[1]....
        /*0080*/ 	.word	0x00000b50


	//----- nvinfo : EIATTR_CRS_STACK_SIZE
	.align		4
.L_78:
        /*0084*/ 	.byte	0x04, 0x1e
        /*0086*/ 	.short	(.L_80 - .L_79)
.L_79:
        /*0088*/ 	.word	0x00000000


	//----- nvinfo : EIATTR_CBANK_PARAM_SIZE
	.align		4
.L_80:
        /*008c*/ 	.byte	0x03, 0x19
        /*008e*/ 	.short	0x0024


	//----- nvinfo : EIATTR_PARAM_CBANK
	.align		4
        /*0090*/ 	.byte	0x04, 0x0a
        /*0092*/ 	.short	(.L_82 - .L_81)
	.align		4
.L_81:
        /*0094*/ 	.word	index@(.nv.constant0._Z10convDirectPfS_S_iii)
        /*0098*/ 	.short	0x0380
        /*009a*/ 	.short	0x0024


	//----- nvinfo : EIATTR_SW_WAR
	.align		4
.L_82:
        /*009c*/ 	.byte	0x04, 0x36
        /*009e*/ 	.short	(.L_84 - .L_83)
.L_83:
        /*00a0*/ 	.word	0x00000008
.L_84:


//--------------------- .nv.callgraph             --------------------------
	.section	.nv.callgraph,"",@"SHT_CUDA_CALLGRAPH"
	.align	4
	.sectionentsize	8
	.align		4
        /*0000*/ 	.word	0x00000000
	.align		4
        /*0004*/ 	.word	0xffffffff
	.align		4
        /*0008*/ 	.word	0x00000000
	.align		4
        /*000c*/ 	.word	0xfffffffe
	.align		4
        /*0010*/ 	.word	0x00000000
	.align		4
        /*0014*/ 	.word	0xfffffffd
	.align		4
        /*0018*/ 	.word	0x00000000
	.align		4
        /*001c*/ 	.word	0xfffffffc


//--------------------- .nv.constant3             --------------------------
	.section	.nv.constant3,"a",@progbits
	.align	4
.nv.constant3:
	.type		c_B,@object
	.size		c_B,(.L_0 - c_B)
c_B:
	.zero		4096
.L_0:


//--------------------- .text._Z24conv_shared_const_memoryPfS_S_iii --------------------------
	.section	.text._Z24conv_shared_const_memoryPfS_S_iii,"ax",@progbits
	.align	128
        .global         _Z24conv_shared_const_memoryPfS_S_iii
        .type           _Z24conv_shared_const_memoryPfS_S_iii,@function
        .size           _Z24conv_shared_const_memoryPfS_S_iii,(.L_x_50 - _Z24conv_shared_const_memoryPfS_S_iii)
        .other          _Z24conv_shared_const_memoryPfS_S_iii,@"STO_CUDA_ENTRY STV_DEFAULT"
_Z24conv_shared_const_memoryPfS_S_iii:
.text._Z24conv_shared_const_memoryPfS_S_iii:
[----:B------:R-:W-:Y:S01]  /*0000*/  LDC R1, c[0x0][0x37c] ;  /* 0x0000df00ff017b82 */ /* 0x000fe20000000800 */
[----:B------:R-:W0:Y:S07]  /*0010*/  S2R R4, SR_TID.X ;  /* 0x0000000000047919 */ /* 0x000e2e0000002100 */
[----:B------:R-:W0:Y:S01]  /*0020*/  S2UR UR4, SR_CTAID.X ;  /* 0x00000000000479c3 */ /* 0x000e220000002500 */
[----:B------:R-:W1:Y:S07]  /*0030*/  LDCU UR5, c[0x0][0x3a0] ;  /* 0x00007400ff0577ac */ /* 0x000e6e0008000800 */
[----:B------:R-:W0:Y:S02]  /*0040*/  LDC R3, c[0x0][0x360] ;  /* 0x0000d800ff037b82 */ /* 0x000e240000000800 */
[----:B0-----:R-:W-:-:S05]  /*0050*/  IMAD R0, R3, UR4, R4 ;  /* 0x0000000403007c24 */ /* 0x001fca000f8e0204 */
[----:B-1----:R-:W-:-:S13]  /*0060*/  ISETP.GT.AND P0, PT, R0, UR5, PT ;  /* 0x0000000500007c0c */ /* 0x002fda000bf04270 */
[----:B------:R-:W-:Y:S05]  /*0070*/  @P0 EXIT ;  /* 0x000000000000094d */ /* 0x000fea0003800000 */
[----:B------:R-:W0:Y:S01]  /*0080*/  LDCU UR4, c[0x0][0x398] ;  /* 0x00007300ff0477ac */ /* 0x000e220008000800 */
[----:B------:R-:W-:Y:S01]  /*0090*/  BSSY.RECONVERGENT B0, `(.L_x_0) ;  /* 0x000000c000007945 */ /* 0x000fe20003800200 */
[----:B------:R-:W1:Y:S01]  /*00a0*/  LDCU.64 UR10, c[0x0][0x358] ;  /* 0x00006b00ff0a77ac */ /* 0x000e620008000a00 */
[----:B0-----:R-:W-:-:S13]  /*00b0*/  ISETP.GE.AND P0, PT, R0, UR4, PT ;  /* 0x0000000400007c0c */ /* 0x001fda000bf06270 */
[----:B-1----:R-:W-:Y:S05]  /*00c0*/  @P0 BRA `(.L_x_1) ;  /* 0x0000000000200947 */ /* 0x002fea0003800000 */
[----:B------:R-:W0:Y:S02]  /*00d0*/  LDC.64 R2, c[0x0][0x380] ;  /* 0x0000e000ff027b82 */ /* 0x000e240000000a00 */
[----:B0-----:R-:W-:-:S06]  /*00e0*/  IMAD.WIDE R2, R0, 0x4, R2 ;  /* 0x0000000400027825 */ /* 0x001fcc00078e0202 */
[----:B------:R-:W2:Y:S01]  /*00f0*/  LDG.E R2, desc[UR10][R2.64] ;  /* 0x0000000a02027981 */ /* 0x000ea2000c1e1900 */
[----:B------:R-:W0:Y:S01]  /*0100*/  S2UR UR5, SR_CgaCtaId ;  /* 0x00000000000579c3 */ /* 0x000e220000008800 */
[----:B------:R-:W-:Y:S02]  /*0110*/  UMOV UR4, 0x400 ;  /* 0x0000040000047882 */ /* 0x000fe40000000000 */
[----:B0-----:R-:W-:-:S06]  /*0120*/  ULEA UR4, UR5, UR4, 0x18 ;  /* 0x0000000405047291 */ /* 0x001fcc000f8ec0ff */
[----:B------:R-:W-:-:S05]  /*0130*/  LEA R5, R4, UR4, 0x2 ;  /* 0x0000000404057c11 */ /* 0x000fca000f8e10ff */
[----:B--2---:R0:W-:Y:S02]  /*0140*/  STS [R5], R2 ;  /* 0x0000000205007388 */ /* 0x0041e40000000800 */
.L_x_1:
[----:B------:R-:W-:Y:S05]  /*0150*/  BSYNC.RECONVERGENT B0 ;  /* 0x0000000000007941 */ /* 0x000fea0003800200 */
.L_x_0:
[----:B------:R-:W1:Y:S01]  /*0160*/  LDCU UR5, c[0x0][0x39c] ;  /* 0x00007380ff0577ac */ /* 0x000e620008000800 */
[----:B0-----:R-:W-:Y:S01]  /*0170*/  IMAD.MOV.U32 R5, RZ, RZ, RZ ;  /* 0x000000ffff057224 */ /* 0x001fe200078e00ff */
[----:B-1----:R-:W-:Y:S01]  /*0180*/  UISETP.GE.AND UP0, UPT, UR5, 0x1, UPT ;  /* 0x000000010500788c */ /* 0x002fe2000bf06270 */
[----:B------:R-:W-:Y:S08]  /*0190*/  BAR.SYNC.DEFER_BLOCKING 0x0 ;  /* 0x0000000000007b1d */ /* 0x000ff00000010000 */
[----:B------:R-:W-:Y:S05]  /*01a0*/  BRA.U !UP0, `(.L_x_2) ;  /* 0x0000000508f87547 */ /* 0x000fea000b800000 */
[----:B------:R-:W-:Y:S01]  /*01b0*/  UISETP.GE.U32.AND UP0, UPT, UR5, 0x4, UPT ;  /* 0x000000040500788c */ /* 0x000fe2000bf06070 */
[----:B------:R-:W-:Y:S01]  /*01c0*/  IMAD.MOV.U32 R5, RZ, RZ, RZ ;  /* 0x000000ffff057224 */ /* 0x000fe200078e00ff */
[----:B------:R-:W-:Y:S01]  /*01d0*/  ULOP3.LUT UR7, UR5, 0x3, URZ, 0xc0, !UPT ;  /* 0x0000000305077892 */ /* 0x000fe2000f8ec0ff */
[----:B------:R-:W-:-:S06]  /*01e0*/  UMOV UR4, URZ ;  /* 0x000000ff00047c82 */ /* 0x000fcc0008000000 */
[----:B------:R-:W-:Y:S05]  /*01f0*/  BRA.U !UP0, `(.L_x_3) ;  /* 0x0000000508507547 */ /* 0x000fea000b800000 */
[----:B------:R-:W0:Y:S01]  /*0200*/  S2UR UR6, SR_CgaCtaId ;  /* 0x00000000000679c3 */ /* 0x000e220000008800 */
[----:B------:R-:W-:Y:S01]  /*0210*/  HFMA2 R7, -RZ, RZ, 0, 0 ;  /* 0x00000000ff077431 */ /* 0x000fe200000001ff */
[----:B------:R-:W-:Y:S01]  /*0220*/  ULOP3.LUT UR4, UR5, 0x7ffffffc, URZ, 0xc0, !UPT ;  /* 0x7ffffffc05047892 */ /* 0x000fe2000f8ec0ff */
[----:B------:R-:W-:Y:S01]  /*0230*/  IMAD.MOV.U32 R5, RZ, RZ, RZ ;  /* 0x000000ffff057224 */ /* 0x000fe200078e00ff */
[----:B------:R-:W1:Y:S04]  /*0240*/  LDCU UR8, c[0x0][0x398] ;  /* 0x00007300ff0877ac */ /* 0x000e680008000800 */
[----:B------:R-:W2:Y:S01]  /*0250*/  LDC.64 R2, c[0x0][0x380] ;  /* 0x0000e000ff027b82 */ /* 0x000ea20000000a00 */
[----:B------:R-:W-:Y:S02]  /*0260*/  UMOV UR5, 0x400 ;  /* 0x0000040000057882 */ /* 0x000fe40000000000 */
[----:B01----:R-:W-:-:S12]  /*0270*/  ULEA UR5, UR6, UR5, 0x18 ;  /* 0x0000000506057291 */ /* 0x003fd8000f8ec0ff */
.L_x_15:
[C---:B------:R-:W-:Y:S01]  /*0280*/  IMAD.IADD R8, R4.reuse, 0x1, -R7 ;  /* 0x0000000104087824 */ /* 0x040fe200078e0a07 */
[----:B------:R-:W-:Y:S01]  /*0290*/  BSSY.RECONVERGENT B0, `(.L_x_4) ;  /* 0x0000014000007945 */ /* 0x000fe20003800200 */
[----:B------:R-:W-:Y:S01]  /*02a0*/  IMAD.SHL.U32 R6, R7, 0x4, RZ ;  /* 0x0000000407067824 */ /* 0x000fe200078e00ff */
[----:B------:R-:W-:Y:S02]  /*02b0*/  ISETP.GT.AND P1, PT, R4, R7, PT ;  /* 0x000000070400720c */ /* 0x000fe40003f24270 */
[C---:B------:R-:W-:Y:S02]  /*02c0*/  ISETP.GE.AND P0, PT, R8.reuse, RZ, PT ;  /* 0x000000ff0800720c */ /* 0x040fe40003f06270 */
[----:B------:R-:W-:Y:S02]  /*02d0*/  LEA R8, R8, UR5, 0x2 ;  /* 0x0000000508087c11 */ /* 0x000fe4000f8e10ff */
[C---:B------:R-:W-:Y:S02]  /*02e0*/  ISETP.GE.OR P0, PT, R0.reuse, UR8, !P0 ;  /* 0x0000000800007c0c */ /* 0x040fe4000c706670 */
[----:B------:R-:W-:-:S02]  /*02f0*/  ISETP.LT.AND P2, PT, R0, UR8, PT ;  /* 0x0000000800007c0c */ /* 0x000fc4000bf41270 */
[----:B------:R-:W-:-:S09]  /*0300*/  LOP3.LUT R13, RZ, R7, RZ, 0x33, !PT ;  /* 0x00000007ff0d7212 */ /* 0x000fd200078e33ff */
[----:B------:R-:W0:Y:S01]  /*0310*/  @!P0 LDS R10, [R8] ;  /* 0x00000000080a8984 */ /* 0x000e220000000800 */
[----:B------:R-:W0:Y:S02]  /*0320*/  @!P0 LDC R9, c[0x3][R6] ;  /* 0x00c0000006098b82 */ /* 0x000e240000000800 */
[----:B0-----:R-:W-:Y:S01]  /*0330*/  @!P0 FFMA R5, R10, R9, R5 ;  /* 0x000000090a058223 */ /* 0x001fe20000000005 */
[----:B------:R-:W-:Y:S06]  /*0340*/  @!P0 BRA `(.L_x_5) ;  /* 0x0000000000208947 */ /* 0x000fec0003800000 */
[----:B------:R-:W-:-:S04]  /*0350*/  IADD3 R11, PT, PT, R0, -R7, RZ ;  /* 0x80000007000b7210 */ /* 0x000fc80007ffe0ff */
[----:B------:R-:W-:-:S04]  /*0360*/  ISETP.GE.AND P0, PT, R11, UR8, PT ;  /* 0x000000080b007c0c */ /* 0x000fc8000bf06270 */
[----:B------:R-:W-:-:S13]  /*0370*/  ISETP.LT.OR P0, PT, R11, RZ, P0 ;  /* 0x000000ff0b00720c */ /* 0x000fda0000701670 */
[----:B------:R-:W-:Y:S05]  /*0380*/  @P0 BRA `(.L_x_5) ;  /* 0x0000000000100947 */ /* 0x000fea0003800000 */
[----:B--2---:R-:W-:-:S06]  /*0390*/  IMAD.WIDE.U32 R10, R11, 0x4, R2 ;  /* 0x000000040b0a7825 */ /* 0x004fcc00078e0002 */
[----:B------:R-:W2:Y:S01]  /*03a0*/  LDG.E R10, desc[UR10][R10.64] ;  /* 0x0000000a0a0a7981 */ /* 0x000ea2000c1e1900 */
[----:B------:R-:W2:Y:S02]  /*03b0*/  LDC R12, c[0x3][R6] ;  /* 0x00c00000060c7b82 */ /* 0x000ea40000000800 */
[----:B--2---:R-:W-:-:S07]  /*03c0*/  FFMA R5, R12, R10, R5 ;  /* 0x0000000a0c057223 */ /* 0x004fce0000000005 */
.L_x_5:
[----:B------:R-:W-:Y:S05]  /*03d0*/  BSYNC.RECONVERGENT B0 ;  /* 0x0000000000007941 */ /* 0x000fea0003800200 */
.L_x_4:
[----:B------:R-:W-:Y:S01]  /*03e0*/  BSSY.RECONVERGENT B0, `(.L_x_6) ;  /* 0x000000e000007945 */ /* 0x000fe20003800200 */
[----:B------:R-:W-:-:S03]  /*03f0*/  IMAD.IADD R13, R0, 0x1, R13 ;  /* 0x00000001000d7824 */ /* 0x000fc600078e020d */
[----:B------:R-:W-:Y:S05]  /*0400*/  @P1 BRA P2, `(.L_x_7) ;  /* 0x0000000000201947 */ /* 0x000fea0001000000 */
[----:B------:R-:W-:-:S04]  /*0410*/  ISETP.GE.AND P0, PT, R13, UR8, PT ;  /* 0x000000080d007c0c */ /* 0x000fc8000bf06270 */
[----:B------:R-:W-:-:S13]  /*0420*/  ISETP.LT.OR P0, PT, R13, RZ, P0 ;  /* 0x000000ff0d00720c */ /* 0x000fda0000701670 */
[----:B------:R-:W-:Y:S05]  /*0430*/  @P0 BRA `(.L_x_8) ;  /* 0x0000000000200947 */ /* 0x000fea0003800000 */
[----:B--2---:R-:W-:-:S06]  /*0440*/  IMAD.WIDE.U32 R10, R13, 0x4, R2 ;  /* 0x000000040d0a7825 */ /* 0x004fcc00078e0002 */
[----:B------:R-:W2:Y:S01]  /*0450*/  LDG.E R10, desc[UR10][R10.64] ;  /* 0x0000000a0a0a7981 */ /* 0x000ea2000c1e1900 */
[----:B------:R-:W2:Y:S02]  /*0460*/  LDC R9, c[0x3][R6+0x4] ;  /* 0x00c0010006097b82 */ /* 0x000ea40000000800 */
[----:B--2---:R-:W-:Y:S01]  /*0470*/  FFMA R5, R10, R9, R5 ;  /* 0x000000090a057223 */ /* 0x004fe20000000005 */
[----:B------:R-:W-:Y:S06]  /*0480*/  BRA `(.L_x_8) ;  /* 0x00000000000c7947 */ /* 0x000fec0003800000 */
.L_x_7:
[----:B------:R-:W0:Y:S01]  /*0490*/  LDS R10, [R8+-0x4] ;  /* 0xfffffc00080a7984 */ /* 0x000e220000000800 */
[----:B------:R-:W0:Y:S02]  /*04a0*/  LDC R12, c[0x3][R6+0x4] ;  /* 0x00c00100060c7b82 */ /* 0x000e240000000800 */
[----:B0-----:R-:W-:-:S07]  /*04b0*/  FFMA R5, R12, R10, R5 ;  /* 0x0000000a0c057223 */ /* 0x001fce0000000005 */
.L_x_8:
[----:B------:R-:W-:Y:S05]  /*04c0*/  BSYNC.RECONVERGENT B0 ;  /* 0x0000000000007941 */ /* 0x000fea0003800200 */
.L_x_6:
[----:B------:R-:W-:Y:S01]  /*04d0*/  VIADD R9, R7, 0x2 ;  /* 0x0000000207097836 */ /* 0x000fe20000000000 */
[----:B------:R-:W-:Y:S01]  /*04e0*/  ISETP.LT.AND P1, PT, R0, UR8, PT ;  /* 0x0000000800007c0c */ /* 0x000fe2000bf21270 */
[----:B------:R-:W-:Y:S03]  /*04f0*/  BSSY.RECONVERGENT B0, `(.L_x_9) ;  /* 0x000000f000007945 */ /* 0x000fe60003800200 */
[-C--:B------:R-:W-:Y:S02]  /*0500*/  ISETP.GE.AND P0, PT, R4, R9.reuse, PT ;  /* 0x000000090400720c */ /* 0x080fe40003f06270 */
[----:B------:R-:W-:-:S11]  /*0510*/  IADD3 R9, PT, PT, R0, -R9, RZ ;  /* 0x8000000900097210 */ /* 0x000fd60007ffe0ff */
        /* <DEDUP_REMOVED lines=9> */
.L_x_10:
[----:B------:R-:W0:Y:S01]  /*05b0*/  LDS R10, [R8+-0x8] ;  /* 0xfffff800080a7984 */ /* 0x000e220000000800 */
[----:B------:R-:W0:Y:S02]  /*05c0*/  LDC R12, c[0x3][R6+0x8] ;  /* 0x00c00200060c7b82 */ /* 0x000e240000000800 */
[----:B0-----:R-:W-:-:S07]  /*05d0*/  FFMA R5, R12, R10, R5 ;  /* 0x0000000a0c057223 */ /* 0x001fce0000000005 */
.L_x_11:
[----:B------:R-:W-:Y:S05]  /*05e0*/  BSYNC.RECONVERGENT B0 ;  /* 0x0000000000007941 */ /* 0x000fea0003800200 */
.L_x_9:
[----:B------:R-:W-:Y:S01]  /*05f0*/  VIADD R9, R7, 0x3 ;  /* 0x0000000307097836 */ /* 0x000fe20000000000 */
[----:B------:R-:W-:Y:S01]  /*0600*/  ISETP.LT.AND P1, PT, R0, UR8, PT ;  /* 0x0000000800007c0c */ /* 0x000fe2000bf21270 */
[----:B------:R-:W-:Y:S03]  /*0610*/  BSSY.RECONVERGENT B0, `(.L_x_12) ;  /* 0x000000f000007945 */ /* 0x000fe60003800200 */
[----:B------:R-:W-:Y:S01]  /*0620*/  ISETP.GE.AND P0, PT, R4, R9, PT ;  /* 0x000000090400720c */ /* 0x000fe20003f06270 */
[----:B------:R-:W-:-:S12]  /*0630*/  IMAD.IADD R9, R0, 0x1, -R9 ;  /* 0x0000000100097824 */ /* 0x000fd800078e0a09 */
        /* <DEDUP_REMOVED lines=9> */
.L_x_13:
[----:B------:R-:W0:Y:S01]  /*06d0*/  LDS R8, [R8+-0xc] ;  /* 0xfffff40008087984 */ /* 0x000e220000000800 */
[----:B------:R-:W0:Y:S02]  /*06e0*/  LDC R6, c[0x3][R6+0xc] ;  /* 0x00c0030006067b82 */ /* 0x000e240000000800 */
[----:B0-----:R-:W-:-:S07]  /*06f0*/  FFMA R5, R6, R8, R5 ;  /* 0x0000000806057223 */ /* 0x001fce0000000005 */
.L_x_14:
[----:B------:R-:W-:Y:S05]  /*0700*/  BSYNC.RECONVERGENT B0 ;  /* 0x0000000000007941 */ /* 0x000fea0003800200 */
.L_x_12:
[----:B------:R-:W-:-:S04]  /*0710*/  IADD3 R7, PT, PT, R7, 0x4, RZ ;  /* 0x0000000407077810 */ /* 0x000fc80007ffe0ff */
[----:B------:R-:W-:-:S13]  /*0720*/  ISETP.NE.AND P0, PT, R7, UR4, PT ;  /* 0x0000000407007c0c */ /* 0x000fda000bf05270 */
[----:B------:R-:W-:Y:S05]  /*0730*/  @P0 BRA `(.L_x_15) ;  /* 0xfffffff800d00947 */ /* 0x000fea000383ffff */
.L_x_3:
[----:B------:R-:W-:-:S09]  /*0740*/  UISETP.NE.AND UP0, UPT, UR7, URZ, UPT ;  /* 0x000000ff0700728c */ /* 0x000fd2000bf05270 */
[----:B------:R-:W-:Y:S05]  /*0750*/  BRA.U !UP0, `(.L_x_2) ;  /* 0x00000001088c7547 */ /* 0x000fea000b800000 */
[----:B------:R-:W0:Y:S01]  /*0760*/  S2UR UR6, SR_CgaCtaId ;  /* 0x00000000000679c3 */ /* 0x000e220000008800 */
[----:B------:R-:W1:Y:S01]  /*0770*/  LDCU UR12, c[0x0][0x398] ;  /* 0x00007300ff0c77ac */ /* 0x000e620008000800 */
[----:B------:R-:W-:Y:S02]  /*0780*/  VIADD R8, R4, -UR4 ;  /* 0x8000000404087c36 */ /* 0x000fe40008000000 */
[----:B------:R-:W-:Y:S01]  /*0790*/  VIADD R9, R0, -UR4 ;  /* 0x8000000400097c36 */ /* 0x000fe20008000000 */
[----:B------:R-:W-:Y:S01]  /*07a0*/  USHF.L.U32 UR8, UR4, 0x2, URZ ;  /* 0x0000000204087899 */ /* 0x000fe200080006ff */
[----:B------:R-:W-:Y:S02]  /*07b0*/  UMOV UR5, 0x400 ;  /* 0x0000040000057882 */ /* 0x000fe40000000000 */
[----:B------:R-:W3:Y:S01]  /*07c0*/  LDC.64 R6, c[0x0][0x380] ;  /* 0x0000e000ff067b82 */ /* 0x000ee20000000a00 */
[----:B------:R-:W-:Y:S02]  /*07d0*/  USHF.L.U32 UR9, UR4, 0x2, URZ ;  /* 0x0000000204097899 */ /* 0x000fe400080006ff */
[----:B--2---:R-:W-:-:S02]  /*07e0*/  LEA R2, R4, -UR8, 0x2 ;  /* 0x8000000804027c11 */ /* 0x004fc4000f8e10ff */
[----:B-1----:R-:W-:Y:S01]  /*07f0*/  ISETP.LT.AND P1, PT, R0, UR12, PT ;  /* 0x0000000c00007c0c */ /* 0x002fe2000bf21270 */
[----:B0-----:R-:W-:Y:S02]  /*0800*/  ULEA UR5, UR6, UR5, 0x18 ;  /* 0x0000000506057291 */ /* 0x001fe4000f8ec0ff */
[----:B------:R-:W-:-:S04]  /*0810*/  UIADD3 UR6, UPT, UPT, -UR7, URZ, URZ ;  /* 0x000000ff07067290 */ /* 0x000fc8000fffe1ff */
[----:B------:R-:W-:-:S08]  /*0820*/  IADD3 R4, PT, PT, R2, UR5, RZ ;  /* 0x0000000502047c10 */ /* 0x000fd0000fffe0ff */
.L_x_19:
[----:B------:R-:W-:Y:S01]  /*0830*/  ISETP.GT.AND P0, PT, R8, -0x1, PT ;  /* 0xffffffff0800780c */ /* 0x000fe20003f04270 */
[----:B------:R-:W-:Y:S01]  /*0840*/  UIADD3 UR6, UPT, UPT, UR6, 0x1, URZ ;  /* 0x0000000106067890 */ /* 0x000fe2000fffe0ff */
[----:B------:R-:W-:Y:S03]  /*0850*/  BSSY.RECONVERGENT B0, `(.L_x_16) ;  /* 0x000000e000007945 */ /* 0x000fe60003800200 */
[----:B------:R-:W-:-:S08]  /*0860*/  UISETP.NE.AND UP0, UPT, UR6, URZ, UPT ;  /* 0x000000ff0600728c */ /* 0x000fd0000bf05270 */
[----:B------:R-:W-:Y:S05]  /*0870*/  @P0 BRA P1, `(.L_x_17) ;  /* 0x0000000000200947 */ /* 0x000fea0000800000 */
[----:B------:R-:W-:-:S04]  /*0880*/  ISETP.GE.AND P0, PT, R9, UR12, PT ;  /* 0x0000000c09007c0c */ /* 0x000fc8000bf06270 */
[----:B------:R-:W-:-:S13]  /*0890*/  ISETP.LT.OR P0, PT, R9, RZ, P0 ;  /* 0x000000ff0900720c */ /* 0x000fda0000701670 */
[----:B------:R-:W-:Y:S05]  /*08a0*/  @P0 BRA `(.L_x_18) ;  /* 0x0000000000200947 */ /* 0x000fea0003800000 */
[----:B---3--:R-:W-:-:S06]  /*08b0*/  IMAD.WIDE.U32 R2, R9, 0x4, R6 ;  /* 0x0000000409027825 */ /* 0x008fcc00078e0006 */
[----:B------:R-:W2:Y:S01]  /*08c0*/  LDG.E R2, desc[UR10][R2.64] ;  /* 0x0000000a02027981 */ /* 0x000ea2000c1e1900 */
[----:B------:R-:W2:Y:S02]  /*08d0*/  LDCU UR5, c[0x3][UR9] ;  /* 0x00c00000090577ac */ /* 0x000ea40008000800 */
[----:B--2---:R-:W-:Y:S01]  /*08e0*/  FFMA R5, R2, UR5, R5 ;  /* 0x0000000502057c23 */ /* 0x004fe20008000005 */
[----:B------:R-:W-:Y:S06]  /*08f0*/  BRA `(.L_x_18) ;  /* 0x00000000000c7947 */ /* 0x000fec0003800000 */
.L_x_17:
[----:B------:R-:W0:Y:S01]  /*0900*/  LDS R2, [R4] ;  /* 0x0000000004027984 */ /* 0x000e220000000800 */
[----:B------:R-:W0:Y:S02]  /*0910*/  LDCU UR5, c[0x3][UR9] ;  /* 0x00c00000090577ac */ /* 0x000e240008000800 */
[----:B0-----:R-:W-:-:S07]  /*0920*/  FFMA R5, R2, UR5, R5 ;  /* 0x0000000502057c23 */ /* 0x001fce0008000005 */
.L_x_18:
[----:B------:R-:W-:Y:S05]  /*0930*/  BSYNC.RECONVERGENT B0 ;  /* 0x0000000000007941 */ /* 0x000fea0003800200 */
.L_x_16:
[----:B------:R-:W-:Y:S01]  /*0940*/  VIADD R4, R4, 0xfffffffc ;  /* 0xfffffffc04047836 */ /* 0x000fe20000000000 */
[----:B------:R-:W-:Y:S01]  /*0950*/  IADD3 R9, PT, PT, R9, -0x1, RZ ;  /* 0xffffffff09097810 */ /* 0x000fe20007ffe0ff */
[----:B------:R-:W-:Y:S01]  /*0960*/  VIADD R8, R8, 0xffffffff ;  /* 0xffffffff08087836 */ /* 0x000fe20000000000 */
[----:B------:R-:W-:Y:S01]  /*0970*/  UIADD3 UR9, UPT, UPT, UR9, 0x4, URZ ;  /* 0x0000000409097890 */ /* 0x000fe2000fffe0ff */
[----:B------:R-:W-:Y:S11]  /*0980*/  BRA.U UP0, `(.L_x_19) ;  /* 0xfffffffd00a87547 */ /* 0x000ff6000b83ffff */
.L_x_2:
[----:B--2---:R-:W0:Y:S02]  /*0990*/  LDC.64 R2, c[0x0][0x390] ;  /* 0x0000e400ff027b82 */ /* 0x004e240000000a00 */
[----:B0-----:R-:W-:-:S06]  /*09a0*/  IMAD.WIDE R2, R0, 0x4, R2 ;  /* 0x0000000400027825 */ /* 0x001fcc00078e0202 */
[----:B------:R-:W-:Y:S06]  /*09b0*/  BAR.SYNC.DEFER_BLOCKING 0x0 ;  /* 0x0000000000007b1d */ /* 0x000fec0000010000 */
[----:B------:R-:W-:Y:S01]  /*09c0*/  STG.E desc[UR10][R2.64], R5 ;  /* 0x0000000502007986 */ /* 0x000fe2000c10190a */
[----:B------:R-:W-:Y:S05]  /*09d0*/  EXIT ;  /* 0x000000000000794d */ /* 0x000fea0003800000 */
.L_x_20:
[----:B------:R-:W-:-:S00]  /*09e0*/  BRA `(.L_x_20) ;  /* 0xfffffffc00fc7947 */ /* 0x000fc0000383ffff */
[----:B------:R-:W-:-:S00]  /*09f0*/  NOP ;  /* 0x0000000000007918 */ /* 0x000fc00000000000 */
        /* <DEDUP_REMOVED lines=8> */
.L_x_50:


//--------------------- .text._Z18conv_shared_memoryPfS_S_iii --------------------------
	.section	.text._Z18conv_shared_memoryPfS_S_iii,"ax",@progbits
	.align	128
        .global         _Z18conv_shared_memoryPfS_S_iii
        .type           _Z18conv_shared_memoryPfS_S_iii,@function
        .size           _Z18conv_shared_memoryPfS_S_iii,(.L_x_51 - _Z18conv_shared_memoryPfS_S_iii)
        .other          _Z18conv_shared_memoryPfS_S_iii,@"STO_CUDA_ENTRY STV_DEFAULT"
_Z18conv_shared_memoryPfS_S_iii:
.text._Z18conv_shared_memoryPfS_S_iii:
        /* <DEDUP_REMOVED lines=21> */
.L_x_22:
[----:B------:R-:W-:Y:S05]  /*0150*/  BSYNC.RECONVERGENT B0 ;  /* 0x0000000000007941 */ /* 0x000fea0003800200 */
.L_x_21:
[----:B------:R-:W1:Y:S01]  /*0160*/  LDCU UR5, c[0x0][0x39c] ;  /* 0x00007380ff0577ac */ /* 0x000e620008000800 */
[----:B------:R-:W-:Y:S01]  /*0170*/  IMAD.MOV.U32 R2, RZ, RZ, RZ ;  /* 0x000000ffff027224 */ /* 0x000fe200078e00ff */
        /* <DEDUP_REMOVED lines=8> */
[----:B------:R-:W1:Y:S01]  /*0200*/  S2UR UR6, SR_CgaCtaId ;  /* 0x00000000000679c3 */ /* 0x000e620000008800 */
[----:B------:R-:W-:Y:S01]  /*0210*/  HFMA2 R2, -RZ, RZ, 0, 0 ;  /* 0x00000000ff027431 */ /* 0x000fe200000001ff */
[----:B------:R-:W-:Y:S01]  /*0220*/  ULOP3.LUT UR4, UR5, 0x7ffffffc, URZ, 0xc0, !UPT ;  /* 0x7ffffffc05047892 */ /* 0x000fe2000f8ec0ff */
[----:B------:R-:W-:Y:S01]  /*0230*/  IMAD.MOV.U32 R10, RZ, RZ, RZ ;  /* 0x000000ffff0a7224 */ /* 0x000fe200078e00ff */
[----:B------:R-:W2:Y:S04]  /*0240*/  LDCU UR7, c[0x0][0x398] ;  /* 0x00007300ff0777ac */ /* 0x000ea80008000800 */
[----:B0-----:R-:W0:Y:S01]  /*0250*/  LDC.64 R4, c[0x0][0x380] ;  /* 0x0000e000ff047b82 */ /* 0x001e220000000a00 */
[----:B------:R-:W-:-:S07]  /*0260*/  UMOV UR5, 0x400 ;  /* 0x0000040000057882 */ /* 0x000fce0000000000 */
[----:B------:R-:W3:Y:S01]  /*0270*/  LDC.64 R6, c[0x0][0x388] ;  /* 0x0000e200ff067b82 */ /* 0x000ee20000000a00 */
[----:B-12---:R-:W-:-:S12]  /*0280*/  ULEA UR5, UR6, UR5, 0x18 ;  /* 0x0000000506057291 */ /* 0x006fd8000f8ec0ff */
.L_x_37:
[----:B------:R-:W-:Y:S01]  /*0290*/  IMAD.IADD R11, R3, 0x1, -R10 ;  /* 0x00000001030b7824 */ /* 0x000fe200078e0a0a */
[----:B------:R-:W-:Y:S01]  /*02a0*/  BSSY.RECONVERGENT B0, `(.L_x_25) ;  /* 0x0000012000007945 */ /* 0x000fe20003800200 */
[----:B------:R-:W-:Y:S01]  /*02b0*/  IADD3 R13, PT, PT, R0, -R10, RZ ;  /* 0x8000000a000d7210 */ /* 0x000fe20007ffe0ff */
[----:B---3--:R-:W-:Y:S02]  /*02c0*/  IMAD.WIDE.U32 R8, R10, 0x4, R6 ;  /* 0x000000040a087825 */ /* 0x008fe400078e0006 */
[C---:B------:R-:W-:Y:S02]  /*02d0*/  ISETP.GE.AND P0, PT, R11.reuse, RZ, PT ;  /* 0x000000ff0b00720c */ /* 0x040fe40003f06270 */
[----:B------:R-:W-:Y:S02]  /*02e0*/  LEA R11, R11, UR5, 0x2 ;  /* 0x000000050b0b7c11 */ /* 0x000fe4000f8e10ff */
[----:B------:R-:W-:-:S13]  /*02f0*/  ISETP.GE.OR P0, PT, R0, UR7, !P0 ;  /* 0x0000000700007c0c */ /* 0x000fda000c706670 */
[----:B------:R-:W-:Y:S05]  /*0300*/  @P0 BRA `(.L_x_26) ;  /* 0x0000000000100947 */ /* 0x000fea0003800000 */
[----:B------:R-:W2:Y:S04]  /*0310*/  LDG.E R12, desc[UR12][R8.64] ;  /* 0x0000000c080c7981 */ /* 0x000ea8000c1e1900 */
[----:B------:R-:W2:Y:S02]  /*0320*/  LDS R13, [R11] ;  /* 0x000000000b0d7984 */ /* 0x000ea40000000800 */
[----:B--2---:R-:W-:Y:S01]  /*0330*/  FFMA R2, R13, R12, R2 ;  /* 0x0000000c0d027223 */ /* 0x004fe20000000002 */
[----:B------:R-:W-:Y:S06]  /*0340*/  BRA `(.L_x_27) ;  /* 0x00000000001c7947 */ /* 0x000fec0003800000 */
.L_x_26:
[----:B------:R-:W-:-:S04]  /*0350*/  ISETP.GE.AND P0, PT, R13, UR7, PT ;  /* 0x000000070d007c0c */ /* 0x000fc8000bf06270 */
[----:B------:R-:W-:-:S13]  /*0360*/  ISETP.LT.OR P0, PT, R13, RZ, P0 ;  /* 0x000000ff0d00720c */ /* 0x000fda0000701670 */
[----:B------:R-:W-:Y:S05]  /*0370*/  @P0 BRA `(.L_x_27) ;  /* 0x0000000000100947 */ /* 0x000fea0003800000 */
[----:B0-----:R-:W-:Y:S01]  /*0380*/  IMAD.WIDE.U32 R12, R13, 0x4, R4 ;  /* 0x000000040d0c7825 */ /* 0x001fe200078e0004 */
[----:B------:R-:W2:Y:S05]  /*0390*/  LDG.E R15, desc[UR12][R8.64] ;  /* 0x0000000c080f7981 */ /* 0x000eaa000c1e1900 */
[----:B------:R-:W2:Y:S02]  /*03a0*/  LDG.E R13, desc[UR12][R12.64] ;  /* 0x0000000c0c0d7981 */ /* 0x000ea4000c1e1900 */
[----:B--2---:R-:W-:-:S07]  /*03b0*/  FFMA R2, R15, R13, R2 ;  /* 0x0000000d0f027223 */ /* 0x004fce0000000002 */
.L_x_27:
[----:B------:R-:W-:Y:S05]  /*03c0*/  BSYNC.RECONVERGENT B0 ;  /* 0x0000000000007941 */ /* 0x000fea0003800200 */
.L_x_25:
[-C--:B------:R-:W-:Y:S01]  /*03d0*/  ISETP.GT.AND P0, PT, R3, R10.reuse, PT ;  /* 0x0000000a0300720c */ /* 0x080fe20003f04270 */
[----:B------:R-:W-:Y:S01]  /*03e0*/  BSSY.RECONVERGENT B0, `(.L_x_28) ;  /* 0x0000010000007945 */ /* 0x000fe20003800200 */
[----:B------:R-:W-:Y:S02]  /*03f0*/  ISETP.LT.AND P1, PT, R0, UR7, PT ;  /* 0x0000000700007c0c */ /* 0x000fe4000bf21270 */
[----:B------:R-:W-:-:S05]  /*0400*/  LOP3.LUT R13, RZ, R10, RZ, 0x33, !PT ;  /* 0x0000000aff0d7212 */ /* 0x000fca00078e33ff */
[----:B------:R-:W-:-:S06]  /*0410*/  IMAD.IADD R13, R0, 0x1, R13 ;  /* 0x00000001000d7824 */ /* 0x000fcc00078e020d */
[----:B------:R-:W-:Y:S05]  /*0420*/  @P0 BRA P1, `(.L_x_29) ;  /* 0x0000000000200947 */ /* 0x000fea0000800000 */
[----:B------:R-:W-:-:S04]  /*0430*/  ISETP.GE.AND P0, PT, R13, UR7, PT ;  /* 0x000000070d007c0c */ /* 0x000fc8000bf06270 */
[----:B------:R-:W-:-:S13]  /*0440*/  ISETP.LT.OR P0, PT, R13, RZ, P0 ;  /* 0x000000ff0d00720c */ /* 0x000fda0000701670 */
[----:B------:R-:W-:Y:S05]  /*0450*/  @P0 BRA `(.L_x_30) ;  /* 0x0000000000200947 */ /* 0x000fea0003800000 */
[----:B0-----:R-:W-:Y:S01]  /*0460*/  IMAD.WIDE.U32 R12, R13, 0x4, R4 ;  /* 0x000000040d0c7825 */ /* 0x001fe200078e0004 */
[----:B------:R-:W2:Y:S05]  /*0470*/  LDG.E R14, desc[UR12][R8.64+0x4] ;  /* 0x0000040c080e7981 */ /* 0x000eaa000c1e1900 */
[----:B------:R-:W2:Y:S02]  /*0480*/  LDG.E R13, desc[UR12][R12.64] ;  /* 0x0000000c0c0d7981 */ /* 0x000ea4000c1e1900 */
[----:B--2---:R-:W-:Y:S01]  /*0490*/  FFMA R2, R13, R14, R2 ;  /* 0x0000000e0d027223 */ /* 0x004fe20000000002 */
[----:B------:R-:W-:Y:S06]  /*04a0*/  BRA `(.L_x_30) ;  /* 0x00000000000c7947 */ /* 0x000fec0003800000 */
.L_x_29:
[----:B------:R-:W2:Y:S04]  /*04b0*/  LDG.E R15, desc[UR12][R8.64+0x4] ;  /* 0x0000040c080f7981 */ /* 0x000ea8000c1e1900 */
[----:B------:R-:W2:Y:S02]  /*04c0*/  LDS R13, [R11+-0x4] ;  /* 0xfffffc000b0d7984 */ /* 0x000ea40000000800 */
[----:B--2---:R-:W-:-:S07]  /*04d0*/  FFMA R2, R15, R13, R2 ;  /* 0x0000000d0f027223 */ /* 0x004fce0000000002 */
.L_x_30:
[----:B------:R-:W-:Y:S05]  /*04e0*/  BSYNC.RECONVERGENT B0 ;  /* 0x0000000000007941 */ /* 0x000fea0003800200 */
.L_x_28:
[----:B------:R-:W-:Y:S01]  /*04f0*/  VIADD R12, R10, 0x2 ;  /* 0x000000020a0c7836 */ /* 0x000fe20000000000 */
[C---:B------:R-:W-:Y:S01]  /*0500*/  ISETP.LT.AND P1, PT, R0.reuse, UR7, PT ;  /* 0x0000000700007c0c */ /* 0x040fe2000bf21270 */
[----:B------:R-:W-:Y:S03]  /*0510*/  BSSY.RECONVERGENT B0, `(.L_x_31) ;  /* 0x000000f000007945 */ /* 0x000fe60003800200 */
[-C--:B------:R-:W-:Y:S02]  /*0520*/  ISETP.GE.AND P0, PT, R3, R12.reuse, PT ;  /* 0x0000000c0300720c */ /* 0x080fe40003f06270 */
[----:B------:R-:W-:-:S11]  /*0530*/  IADD3 R13, PT, PT, R0, -R12, RZ ;  /* 0x8000000c000d7210 */ /* 0x000fd60007ffe0ff */
        /* <DEDUP_REMOVED lines=9> */
.L_x_32:
[----:B------:R-:W2:Y:S04]  /*05d0*/  LDG.E R15, desc[UR12][R8.64+0x8] ;  /* 0x0000080c080f7981 */ /* 0x000ea8000c1e1900 */
[----:B------:R-:W2:Y:S02]  /*05e0*/  LDS R13, [R11+-0x8] ;  /* 0xfffff8000b0d7984 */ /* 0x000ea40000000800 */
[----:B--2---:R-:W-:-:S07]  /*05f0*/  FFMA R2, R15, R13, R2 ;  /* 0x0000000d0f027223 */ /* 0x004fce0000000002 */
.L_x_33:
[----:B------:R-:W-:Y:S05]  /*0600*/  BSYNC.RECONVERGENT B0 ;  /* 0x0000000000007941 */ /* 0x000fea0003800200 */
.L_x_31:
[----:B------:R-:W-:Y:S01]  /*0610*/  VIADD R12, R10, 0x3 ;  /* 0x000000030a0c7836 */ /* 0x000fe20000000000 */
[C---:B------:R-:W-:Y:S01]  /*0620*/  ISETP.LT.AND P1, PT, R0.reuse, UR7, PT ;  /* 0x0000000700007c0c */ /* 0x040fe2000bf21270 */
[----:B------:R-:W-:Y:S02]  /*0630*/  BSSY.RECONVERGENT B0, `(.L_x_34) ;  /* 0x000000f000007945 */ /* 0x000fe40003800200 */
[----:B------:R-:W-:Y:S01]  /*0640*/  IMAD.IADD R13, R0, 0x1, -R12 ;  /* 0x00000001000d7824 */ /* 0x000fe200078e0a0c */
[----:B------:R-:W-:-:S13]  /*0650*/  ISETP.GE.AND P0, PT, R3, R12, PT ;  /* 0x0000000c0300720c */ /* 0x000fda0003f06270 */
        /* <DEDUP_REMOVED lines=9> */
.L_x_35:
[----:B------:R-:W2:Y:S04]  /*06f0*/  LDG.E R9, desc[UR12][R8.64+0xc] ;  /* 0x00000c0c08097981 */ /* 0x000ea8000c1e1900 */
[----:B------:R-:W2:Y:S02]  /*0700*/  LDS R11, [R11+-0xc] ;  /* 0xfffff4000b0b7984 */ /* 0x000ea40000000800 */
[----:B--2---:R-:W-:-:S07]  /*0710*/  FFMA R2, R9, R11, R2 ;  /* 0x0000000b09027223 */ /* 0x004fce0000000002 */
.L_x_36:
[----:B------:R-:W-:Y:S05]  /*0720*/  BSYNC.RECONVERGENT B0 ;  /* 0x0000000000007941 */ /* 0x000fea0003800200 */
.L_x_34:
[----:B------:R-:W-:-:S04]  /*0730*/  IADD3 R10, PT, PT, R10, 0x4, RZ ;  /* 0x000000040a0a7810 */ /* 0x000fc80007ffe0ff */
[----:B------:R-:W-:-:S13]  /*0740*/  ISETP.NE.AND P0, PT, R10, UR4, PT ;  /* 0x000000040a007c0c */ /* 0x000fda000bf05270 */
[----:B------:R-:W-:Y:S05]  /*0750*/  @P0 BRA `(.L_x_37) ;  /* 0xfffffff800cc0947 */ /* 0x000fea000383ffff */
.L_x_24:
[----:B------:R-:W-:-:S09]  /*0760*/  UISETP.NE.AND UP0, UPT, UR9, URZ, UPT ;  /* 0x000000ff0900728c */ /* 0x000fd2000bf05270 */
[----:B------:R-:W-:Y:S05]  /*0770*/  BRA.U !UP0, `(.L_x_23) ;  /* 0x0000000108a47547 */ /* 0x000fea000b800000 */
[----:B------:R-:W1:Y:S01]  /*0780*/  LDCU.64 UR6, c[0x0][0x388] ;  /* 0x00007100ff0677ac */ /* 0x000e620008000a00 */
[----:B------:R-:W2:Y:S01]  /*0790*/  S2UR UR8, SR_CgaCtaId ;  /* 0x00000000000879c3 */ /* 0x000ea20000008800 */
[----:B------:R-:W-:Y:S01]  /*07a0*/  VIADD R10, R3, -UR4 ;  /* 0x80000004030a7c36 */ /* 0x000fe20008000000 */
[----:B------:R-:W-:Y:S01]  /*07b0*/  IADD3 R11, PT, PT, R0, -UR4, RZ ;  /* 0x80000004000b7c10 */ /* 0x000fe2000fffe0ff */
[----:B------:R-:W3:Y:S01]  /*07c0*/  LDCU UR11, c[0x0][0x398] ;  /* 0x00007300ff0b77ac */ /* 0x000ee20008000800 */
[----:B------:R-:W-:-:S04]  /*07d0*/  USHF.L.U32 UR10, UR4, 0x2, URZ ;  /* 0x00000002040a7899 */ /* 0x000fc800080006ff */
[----:B0-----:R-:W0:Y:S01]  /*07e0*/  LDC.64 R4, c[0x0][0x380] ;  /* 0x0000e000ff047b82 */ /* 0x001e220000000a00 */
[----:B------:R-:W-:Y:S01]  /*07f0*/  UMOV UR5, 0x400 ;  /* 0x0000040000057882 */ /* 0x000fe20000000000 */
[----:B-1----:R-:W-:Y:S01]  /*0800*/  UIMAD.WIDE.U32 UR6, UR4, 0x4, UR6 ;  /* 0x00000004040678a5 */ /* 0x002fe2000f8e0006 */
[----:B---3--:R-:W-:-:S05]  /*0810*/  ISETP.LT.AND P1, PT, R0, UR11, PT ;  /* 0x0000000b00007c0c */ /* 0x008fca000bf21270 */
[----:B------:R-:W-:Y:S01]  /*0820*/  IMAD.U32 R6, RZ, RZ, UR6 ;  /* 0x00000006ff067e24 */ /* 0x000fe2000f8e00ff */
[----:B--2---:R-:W-:Y:S01]  /*0830*/  ULEA UR5, UR8, UR5, 0x18 ;  /* 0x0000000508057291 */ /* 0x004fe2000f8ec0ff */
[----:B------:R-:W-:Y:S01]  /*0840*/  IMAD.U32 R7, RZ, RZ, UR7 ;  /* 0x00000007ff077e24 */ /* 0x000fe2000f8e00ff */
[----:B------:R-:W-:Y:S02]  /*0850*/  UIADD3 UR6, UPT, UPT, -UR9, URZ, URZ ;  /* 0x000000ff09067290 */ /* 0x000fe4000fffe1ff */
[----:B------:R-:W-:Y:S01]  /*0860*/  MOV R8, R6 ;  /* 0x0000000600087202 */ /* 0x000fe20000000f00 */
[----:B------:R-:W-:Y:S01]  /*0870*/  IMAD.MOV.U32 R9, RZ, RZ, R7 ;  /* 0x000000ffff097224 */ /* 0x000fe200078e0007 */
[----:B------:R-:W-:-:S05]  /*0880*/  LEA R6, R3, -UR10, 0x2 ;  /* 0x8000000a03067c11 */ /* 0x000fca000f8e10ff */
[----:B------:R-:W-:-:S07]  /*0890*/  VIADD R3, R6, UR5 ;  /* 0x0000000506037c36 */ /* 0x000fce0008000000 */
.L_x_41:
        /* <DEDUP_REMOVED lines=13> */
.L_x_39:
[----:B------:R-:W2:Y:S04]  /*0970*/  LDG.E R13, desc[UR12][R8.64] ;  /* 0x0000000c080d7981 */ /* 0x000ea8000c1e1900 */
[----:B------:R-:W2:Y:S02]  /*0980*/  LDS R7, [R3] ;  /* 0x0000000003077984 */ /* 0x000ea40000000800 */
[----:B--2---:R-:W-:-:S07]  /*0990*/  FFMA R2, R13, R7, R2 ;  /* 0x000000070d027223 */ /* 0x004fce0000000002 */
.L_x_40:
[----:B------:R-:W-:Y:S05]  /*09a0*/  BSYNC.RECONVERGENT B0 ;  /* 0x0000000000007941 */ /* 0x000fea0003800200 */
.L_x_38:
[----:B------:R-:W-:Y:S01]  /*09b0*/  IADD3 R8, P0, PT, R8, 0x4, RZ ;  /* 0x0000000408087810 */ /* 0x000fe20007f1e0ff */
[----:B------:R-:W-:Y:S01]  /*09c0*/  VIADD R3, R3, 0xfffffffc ;  /* 0xfffffffc03037836 */ /* 0x000fe20000000000 */
[----:B------:R-:W-:Y:S02]  /*09d0*/  IADD3 R10, PT, PT, R10, -0x1, RZ ;  /* 0xffffffff0a0a7810 */ /* 0x000fe40007ffe0ff */
[----:B------:R-:W-:Y:S01]  /*09e0*/  IADD3 R11, PT, PT, R11, -0x1, RZ ;  /* 0xffffffff0b0b7810 */ /* 0x000fe20007ffe0ff */
[----:B------:R-:W-:Y:S01]  /*09f0*/  IMAD.X R9, RZ, RZ, R9, P0 ;  /* 0x000000ffff097224 */ /* 0x000fe200000e0609 */
[----:B------:R-:W-:Y:S07]  /*0a00*/  BRA.U UP0, `(.L_x_41) ;  /* 0xfffffffd00a47547 */ /* 0x000fee000b83ffff */
.L_x_23:
[----:B0-----:R-:W0:Y:S02]  /*0a10*/  LDC.64 R4, c[0x0][0x390] ;  /* 0x0000e400ff047b82 */ /* 0x001e240000000a00 */
[----:B0-----:R-:W-:-:S06]  /*0a20*/  IMAD.WIDE R4, R0, 0x4, R4 ;  /* 0x0000000400047825 */ /* 0x001fcc00078e0204 */
[----:B------:R-:W-:Y:S06]  /*0a30*/  BAR.SYNC.DEFER_BLOCKING 0x0 ;  /* 0x0000000000007b1d */ /* 0x000fec0000010000 */
[----:B------:R-:W-:Y:S01]  /*0a40*/  STG.E desc[UR12][R4.64], R2 ;  /* 0x0000000204007986 */ /* 0x000fe2000c10190c */
[----:B------:R-:W-:Y:S05]  /*0a50*/  EXIT ;  /* 0x000000000000794d */ /* 0x000fea0003800000 */
.L_x_42:
        /* <DEDUP_REMOVED lines=10> */
.L_x_51:


//--------------------- .text._Z10convDirectPfS_S_iii --------------------------
	.section	.text._Z10convDirectPfS_S_iii,"ax",@progbits
	.align	128
        .global         _Z10convDirectPfS_S_iii
        .type           _Z10convDirectPfS_S_iii,@function
        .size           _Z10convDirectPfS_S_iii,(.L_x_52 - _Z10convDirectPfS_S_iii)
        .other          _Z10convDirectPfS_S_iii,@"STO_CUDA_ENTRY STV_DEFAULT"
_Z10convDirectPfS_S_iii:
.text._Z10convDirectPfS_S_iii:
        /* <DEDUP_REMOVED lines=9> */
[----:B------:R-:W-:Y:S01]  /*0090*/  HFMA2 R0, -RZ, RZ, 0, 0 ;  /* 0x00000000ff007431 */ /* 0x000fe200000001ff */
[----:B------:R-:W1:Y:S01]  /*00a0*/  LDCU.64 UR8, c[0x0][0x358] ;  /* 0x00006b00ff0877ac */ /* 0x000e620008000a00 */
[----:B0-----:R-:W-:-:S09]  /*00b0*/  UISETP.GE.AND UP0, UPT, UR4, 0x1, UPT ;  /* 0x000000010400788c */ /* 0x001fd2000bf06270 */
[----:B-1----:R-:W-:Y:S05]  /*00c0*/  BRA.U !UP0, `(.L_x_43) ;  /* 0x0000000908947547 */ /* 0x002fea000b800000 */
[----:B------:R-:W-:Y:S01]  /*00d0*/  UISETP.GE.U32.AND UP0, UPT, UR4, 0x8, UPT ;  /* 0x000000080400788c */ /* 0x000fe2000bf06070 */
[----:B------:R-:W-:Y:S01]  /*00e0*/  IMAD.MOV.U32 R0, RZ, RZ, RZ ;  /* 0x000000ffff007224 */ /* 0x000fe200078e00ff */
[----:B------:R-:W-:Y:S01]  /*00f0*/  ULOP3.LUT UR5, UR4, 0x7, URZ, 0xc0, !UPT ;  /* 0x0000000704057892 */ /* 0x000fe2000f8ec0ff */
[----:B------:R-:W-:-:S03]  /*0100*/  MOV R3, RZ ;  /* 0x000000ff00037202 */ /* 0x000fc60000000f00 */
[----:B------:R-:W-:-:S03]  /*0110*/  UISETP.NE.AND UP1, UPT, UR5, URZ, UPT ;  /* 0x000000ff0500728c */ /* 0x000fc6000bf25270 */
[----:B------:R-:W-:Y:S08]  /*0120*/  BRA.U !UP0, `(.L_x_44) ;  /* 0x00000005082c7547 */ /* 0x000ff0000b800000 */
[----:B------:R-:W0:Y:S01]  /*0130*/  LDC.64 R8, c[0x0][0x388] ;  /* 0x0000e200ff087b82 */ /* 0x000e220000000a00 */
[----:B------:R-:W-:Y:S01]  /*0140*/  ULOP3.LUT UR4, UR4, 0x7ffffff8, URZ, 0xc0, !UPT ;  /* 0x7ffffff804047892 */ /* 0x000fe2000f8ec0ff */
[----:B------:R-:W-:Y:S01]  /*0150*/  IMAD.MOV.U32 R0, RZ, RZ, RZ ;  /* 0x000000ffff007224 */ /* 0x000fe200078e00ff */
[----:B------:R-:W-:Y:S01]  /*0160*/  MOV R6, RZ ;  /* 0x000000ff00067202 */ /* 0x000fe20000000f00 */
[----:B------:R-:W1:Y:S03]  /*0170*/  LDCU UR6, c[0x0][0x398] ;  /* 0x00007300ff0677ac */ /* 0x000e660008000800 */
[----:B------:R-:W-:-:S07]  /*0180*/  IMAD.U32 R3, RZ, RZ, UR4 ;  /* 0x00000004ff037e24 */ /* 0x000fce000f8e00ff */
.L_x_45:
[----:B------:R-:W-:Y:S01]  /*0190*/  IADD3 R29, PT, PT, R2, -R6, RZ ;  /* 0x80000006021d7210 */ /* 0x000fe20007ffe0ff */
[----:B0-----:R-:W-:-:S03]  /*01a0*/  IMAD.WIDE.U32 R10, R6, 0x4, R8 ;  /* 0x00000004060a7825 */ /* 0x001fc600078e0008 */
[----:B-1----:R-:W-:-:S04]  /*01b0*/  ISETP.GE.AND P0, PT, R29, UR6, PT ;  /* 0x000000061d007c0c */ /* 0x002fc8000bf06270 */
[----:B------:R-:W-:-:S13]  /*01c0*/  ISETP.LT.OR P0, PT, R29, RZ, P0 ;  /* 0x000000ff1d00720c */ /* 0x000fda0000701670 */
[----:B------:R-:W0:Y:S01]  /*01d0*/  @!P0 LDC.64 R12, c[0x0][0x380] ;  /* 0x0000e000ff0c8b82 */ /* 0x000e220000000a00 */
[----:B------:R-:W2:Y:S01]  /*01e0*/  @!P0 LDG.E R14, desc[UR8][R10.64] ;  /* 0x000000080a0e8981 */ /* 0x000ea2000c1e1900 */
[----:B0-----:R-:W-:-:S05]  /*01f0*/  @!P0 IMAD.WIDE.U32 R12, R29, 0x4, R12 ;  /* 0x000000041d0c8825 */ /* 0x001fca00078e000c */
[----:B------:R0:W2:Y:S01]  /*0200*/  @!P0 LDG.E R15, desc[UR8][R12.64] ;  /* 0x000000080c0f8981 */ /* 0x0000a2000c1e1900 */
[----:B------:R-:W-:Y:S02]  /*0210*/  LOP3.LUT R5, RZ, R6, RZ, 0x33, !PT ;  /* 0x00000006ff057212 */ /* 0x000fe400078e33ff */
[----:B------:R-:W-:-:S03]  /*0220*/  IADD3 R23, PT, PT, R29, -0x2, RZ ;  /* 0xfffffffe1d177810 */ /* 0x000fc60007ffe0ff */
[----:B------:R-:W-:Y:S01]  /*0230*/  IMAD.IADD R25, R2, 0x1, R5 ;  /* 0x0000000102197824 */ /* 0x000fe200078e0205 */
[----:B------:R-:W-:Y:S01]  /*0240*/  ISETP.GE.AND P4, PT, R23, UR6, PT ;  /* 0x0000000617007c0c */ /* 0x000fe2000bf86270 */
[----:B------:R-:W-:-:S03]  /*0250*/  VIADD R5, R29, 0xfffffffd ;  /* 0xfffffffd1d057836 */ /* 0x000fc60000000000 */
[----:B------:R-:W-:Y:S02]  /*0260*/  ISETP.GE.AND P1, PT, R25, UR6, PT ;  /* 0x0000000619007c0c */ /* 0x000fe4000bf26270 */
[----:B------:R-:W-:Y:S02]  /*0270*/  ISETP.LT.OR P4, PT, R23, RZ, P4 ;  /* 0x000000ff1700720c */ /* 0x000fe40002781670 */
[----:B------:R-:W-:Y:S02]  /*0280*/  ISETP.LT.OR P1, PT, R25, RZ, P1 ;  /* 0x000000ff1900720c */ /* 0x000fe40000f21670 */
[----:B------:R-:W-:Y:S02]  /*0290*/  IADD3 R4, PT, PT, R29, -0x4, RZ ;  /* 0xfffffffc1d047810 */ /* 0x000fe40007ffe0ff */
[----:B------:R-:W-:Y:S02]  /*02a0*/  ISETP.GE.AND P3, PT, R5, UR6, PT ;  /* 0x0000000605007c0c */ /* 0x000fe4000bf66270 */
[----:B------:R-:W-:-:S02]  /*02b0*/  ISETP.GE.AND P2, PT, R4, UR6, PT ;  /* 0x0000000604007c0c */ /* 0x000fc4000bf46270 */
[----:B------:R-:W-:Y:S01]  /*02c0*/  ISETP.LT.OR P3, PT, R5, RZ, P3 ;  /* 0x000000ff0500720c */ /* 0x000fe20001f61670 */
[C---:B------:R-:W-:Y:S01]  /*02d0*/  VIADD R7, R29.reuse, 0xfffffffb ;  /* 0xfffffffb1d077836 */ /* 0x040fe20000000000 */
[----:B------:R-:W-:Y:S01]  /*02e0*/  ISETP.LT.OR P2, PT, R4, RZ, P2 ;  /* 0x000000ff0400720c */ /* 0x000fe20001741670 */
[----:B------:R-:W1:Y:S01]  /*02f0*/  @!P4 LDC.64 R20, c[0x0][0x380] ;  /* 0x0000e000ff14cb82 */ /* 0x000e620000000a00 */
[----:B------:R-:W-:Y:S02]  /*0300*/  IADD3 R27, PT, PT, R29, -0x6, RZ ;  /* 0xfffffffa1d1b7810 */ /* 0x000fe40007ffe0ff */
[----:B------:R-:W-:Y:S01]  /*0310*/  ISETP.GE.AND P5, PT, R7, UR6, PT ;  /* 0x0000000607007c0c */ /* 0x000fe2000bfa6270 */
[----:B------:R-:W-:-:S04]  /*0320*/  VIADD R29, R29, 0xfffffff9 ;  /* 0xfffffff91d1d7836 */ /* 0x000fc80000000000 */
[----:B------:R-:W3:Y:S01]  /*0330*/  @!P1 LDC.64 R18, c[0x0][0x380] ;  /* 0x0000e000ff129b82 */ /* 0x000ee20000000a00 */
[----:B------:R-:W-:Y:S01]  /*0340*/  ISETP.GE.AND P6, PT, R27, UR6, PT ;  /* 0x000000061b007c0c */ /* 0x000fe2000bfc6270 */
[----:B------:R-:W4:Y:S01]  /*0350*/  @!P3 LDG.E R26, desc[UR8][R10.64+0xc] ;  /* 0x00000c080a1ab981 */ /* 0x000f22000c1e1900 */
[----:B------:R-:W-:Y:S02]  /*0360*/  ISETP.LT.OR P5, PT, R7, RZ, P5 ;  /* 0x000000ff0700720c */ /* 0x000fe40002fa1670 */
[----:B------:R-:W-:-:S03]  /*0370*/  ISETP.LT.OR P6, PT, R27, RZ, P6 ;  /* 0x000000ff1b00720c */ /* 0x000fc600037c1670 */
[----:B0-----:R-:W0:Y:S08]  /*0380*/  @!P3 LDC.64 R12, c[0x0][0x380] ;  /* 0x0000e000ff0cbb82 */ /* 0x001e300000000a00 */
[----:B------:R-:W5:Y:S01]  /*0390*/  @!P5 LDC.64 R16, c[0x0][0x380] ;  /* 0x0000e000ff10db82 */ /* 0x000f620000000a00 */
[----:B-1----:R-:W-:-:S06]  /*03a0*/  @!P4 IMAD.WIDE.U32 R20, R23, 0x4, R20 ;  /* 0x000000041714c825 */ /* 0x002fcc00078e0014 */
[----:B------:R-:W4:Y:S01]  /*03b0*/  @!P4 LDG.E R21, desc[UR8][R20.64] ;  /* 0x000000081415c981 */ /* 0x000f22000c1e1900 */
[----:B------:R-:W1:Y:S01]  /*03c0*/  @!P6 LDC.64 R22, c[0x0][0x380] ;  /* 0x0000e000ff16eb82 */ /* 0x000e620000000a00 */
[----:B---3--:R-:W-:-:S06]  /*03d0*/  @!P1 IMAD.WIDE.U32 R18, R25, 0x4, R18 ;  /* 0x0000000419129825 */ /* 0x008fcc00078e0012 */
[----:B------:R-:W3:Y:S01]  /*03e0*/  @!P1 LDG.E R19, desc[UR8][R18.64] ;  /* 0x0000000812139981 */ /* 0x000ee2000c1e1900 */
[----:B0-----:R-:W-:-:S03]  /*03f0*/  @!P3 IMAD.WIDE.U32 R12, R5, 0x4, R12 ;  /* 0x00000004050cb825 */ /* 0x001fc600078e000c */
[----:B------:R-:W3:Y:S04]  /*0400*/  @!P1 LDG.E R5, desc[UR8][R10.64+0x4] ;  /* 0x000004080a059981 */ /* 0x000ee8000c1e1900 */
[----:B------:R-:W4:Y:S01]  /*0410*/  @!P3 LDG.E R13, desc[UR8][R12.64] ;  /* 0x000000080c0db981 */ /* 0x000f22000c1e1900 */
[----:B-----5:R-:W-:-:S03]  /*0420*/  @!P5 IMAD.WIDE.U32 R16, R7, 0x4, R16 ;  /* 0x000000040710d825 */ /* 0x020fc600078e0010 */
[----:B------:R-:W5:Y:S04]  /*0430*/  @!P2 LDG.E R7, desc[UR8][R10.64+0x10] ;  /* 0x000010080a07a981 */ /* 0x000f68000c1e1900 */
[----:B------:R-:W5:Y:S01]  /*0440*/  @!P5 LDG.E R17, desc[UR8][R16.64] ;  /* 0x000000081011d981 */ /* 0x000f62000c1e1900 */
[----:B-1----:R-:W-:-:S03]  /*0450*/  @!P6 IMAD.WIDE.U32 R22, R27, 0x4, R22 ;  /* 0x000000041b16e825 */ /* 0x002fc600078e0016 */
[----:B------:R-:W5:Y:S04]  /*0460*/  @!P5 LDG.E R18, desc[UR8][R10.64+0x14] ;  /* 0x000014080a12d981 */ /* 0x000f68000c1e1900 */
[----:B------:R-:W5:Y:S04]  /*0470*/  @!P6 LDG.E R23, desc[UR8][R22.64] ;  /* 0x000000081617e981 */ /* 0x000f68000c1e1900 */
[----:B------:R-:W5:Y:S01]  /*0480*/  @!P6 LDG.E R20, desc[UR8][R10.64+0x18] ;  /* 0x000018080a14e981 */ /* 0x000f62000c1e1900 */
[----:B--2---:R-:W-:Y:S01]  /*0490*/  @!P0 FFMA R0, R15, R14, R0 ;  /* 0x0000000e0f008223 */ /* 0x004fe20000000000 */
[C---:B------:R-:W-:Y:S01]  /*04a0*/  ISETP.GE.AND P0, PT, R29.reuse, UR6, PT ;  /* 0x000000061d007c0c */ /* 0x040fe2000bf06270 */
[----:B------:R-:W0:Y:S03]  /*04b0*/  @!P2 LDC.64 R14, c[0x0][0x380] ;  /* 0x0000e000ff0eab82 */ /* 0x000e260000000a00 */
[----:B------:R-:W-:-:S13]  /*04c0*/  ISETP.LT.OR P0, PT, R29, RZ, P0 ;  /* 0x000000ff1d00720c */ /* 0x000fda0000701670 */
[----:B------:R-:W1:Y:S01]  /*04d0*/  @!P0 LDC.64 R24, c[0x0][0x380] ;  /* 0x0000e000ff188b82 */ /* 0x000e620000000a00 */
[----:B------:R-:W2:Y:S01]  /*04e0*/  @!P0 LDG.E R12, desc[UR8][R10.64+0x1c] ;  /* 0x00001c080a0c8981 */ /* 0x000ea2000c1e1900 */
[----:B0-----:R-:W-:-:S03]  /*04f0*/  @!P2 IMAD.WIDE.U32 R14, R4, 0x4, R14 ;  /* 0x00000004040ea825 */ /* 0x001fc600078e000e */
[----:B------:R-:W4:Y:S04]  /*0500*/  @!P4 LDG.E R4, desc[UR8][R10.64+0x8] ;  /* 0x000008080a04c981 */ /* 0x000f28000c1e1900 */
[----:B------:R-:W5:Y:S01]  /*0510*/  @!P2 LDG.E R15, desc[UR8][R14.64] ;  /* 0x000000080e0fa981 */ /* 0x000f62000c1e1900 */
[----:B-1----:R-:W-:-:S06]  /*0520*/  @!P0 IMAD.WIDE.U32 R24, R29, 0x4, R24 ;  /* 0x000000041d188825 */ /* 0x002fcc00078e0018 */
[----:B------:R-:W2:Y:S01]  /*0530*/  @!P0 LDG.E R25, desc[UR8][R24.64] ;  /* 0x0000000818198981 */ /* 0x000ea2000c1e1900 */
[----:B------:R-:W-:Y:S01]  /*0540*/  IADD3 R6, PT, PT, R6, 0x8, RZ ;  /* 0x0000000806067810 */ /* 0x000fe20007ffe0ff */
[----:B---3--:R-:W-:-:S03]  /*0550*/  @!P1 FFMA R0, R19, R5, R0 ;  /* 0x0000000513009223 */ /* 0x008fc60000000000 */
[----:B------:R-:W-:Y:S01]  /*0560*/  ISETP.NE.AND P1, PT, R6, R3, PT ;  /* 0x000000030600720c */ /* 0x000fe20003f25270 */
[----:B----4-:R-:W-:-:S04]  /*0570*/  @!P4 FFMA R0, R21, R4, R0 ;  /* 0x000000041500c223 */ /* 0x010fc80000000000 */
[----:B------:R-:W-:-:S04]  /*0580*/  @!P3 FFMA R0, R13, R26, R0 ;  /* 0x0000001a0d00b223 */ /* 0x000fc80000000000 */
[----:B-----5:R-:W-:-:S04]  /*0590*/  @!P2 FFMA R0, R15, R7, R0 ;  /* 0x000000070f00a223 */ /* 0x020fc80000000000 */
[----:B------:R-:W-:-:S04]  /*05a0*/  @!P5 FFMA R0, R17, R18, R0 ;  /* 0x000000121100d223 */ /* 0x000fc80000000000 */
[----:B------:R-:W-:-:S04]  /*05b0*/  @!P6 FFMA R0, R23, R20, R0 ;  /* 0x000000141700e223 */ /* 0x000fc80000000000 */
[----:B--2---:R-:W-:Y:S01]  /*05c0*/  @!P0 FFMA R0, R25, R12, R0 ;  /* 0x0000000c19008223 */ /* 0x004fe20000000000 */
[----:B------:R-:W-:Y:S06]  /*05d0*/  @P1 BRA `(.L_x_45) ;  /* 0xfffffff800ec1947 */ /* 0x000fec000383ffff */
.L_x_44:
[----:B------:R-:W-:Y:S05]  /*05e0*/  BRA.U !UP1, `(.L_x_43) ;  /* 0x00000005094c7547 */ /* 0x000fea000b800000 */
[----:B------:R-:W0:Y:S01]  /*05f0*/  LDCU UR4, c[0x0][0x39c] ;  /* 0x00007380ff0477ac */ /* 0x000e220008000800 */
[----:B------:R-:W-:Y:S02]  /*0600*/  UISETP.GE.U32.AND UP0, UPT, UR5, 0x4, UPT ;  /* 0x000000040500788c */ /* 0x000fe4000bf06070 */
[----:B0-----:R-:W-:-:S04]  /*0610*/  ULOP3.LUT UR6, UR4, 0x3, URZ, 0xc0, !UPT ;  /* 0x0000000304067892 */ /* 0x001fc8000f8ec0ff */
[----:B------:R-:W-:-:S03]  /*0620*/  UISETP.NE.AND UP1, UPT, UR6, URZ, UPT ;  /* 0x000000ff0600728c */ /* 0x000fc6000bf25270 */
[----:B------:R-:W-:Y:S08]  /*0630*/  BRA.U !UP0, `(.L_x_46) ;  /* 0x0000000108947547 */ /* 0x000ff0000b800000 */
[----:B------:R-:W0:Y:S01]  /*0640*/  LDCU UR5, c[0x0][0x398] ;  /* 0x00007300ff0577ac */ /* 0x000e220008000800 */
[C---:B------:R-:W-:Y:S01]  /*0650*/  IMAD.IADD R17, R2.reuse, 0x1, -R3 ;  /* 0x0000000102117824 */ /* 0x040fe200078e0a03 */
[----:B------:R-:W-:Y:S01]  /*0660*/  LOP3.LUT R5, RZ, R3, RZ, 0x33, !PT ;  /* 0x00000003ff057212 */ /* 0x000fe200078e33ff */
[----:B------:R-:W1:Y:S02]  /*0670*/  LDC.64 R6, c[0x0][0x388] ;  /* 0x0000e200ff067b82 */ /* 0x000e640000000a00 */
[C---:B------:R-:W-:Y:S01]  /*0680*/  VIADD R21, R17.reuse, 0xfffffffe ;  /* 0xfffffffe11157836 */ /* 0x040fe20000000000 */
[----:B------:R-:W-:Y:S02]  /*0690*/  IADD3 R19, PT, PT, R2, R5, RZ ;  /* 0x0000000502137210 */ /* 0x000fe40007ffe0ff */
[C---:B------:R-:W-:Y:S02]  /*06a0*/  IADD3 R11, PT, PT, R17.reuse, -0x3, RZ ;  /* 0xfffffffd110b7810 */ /* 0x040fe40007ffe0ff */
[----:B0-----:R-:W-:-:S02]  /*06b0*/  ISETP.GE.AND P0, PT, R17, UR5, PT ;  /* 0x0000000511007c0c */ /* 0x001fc4000bf06270 */
[----:B------:R-:W-:Y:S02]  /*06c0*/  ISETP.GE.AND P1, PT, R19, UR5, PT ;  /* 0x0000000513007c0c */ /* 0x000fe4000bf26270 */
[----:B------:R-:W-:Y:S02]  /*06d0*/  ISETP.LT.OR P0, PT, R17, RZ, P0 ;  /* 0x000000ff1100720c */ /* 0x000fe40000701670 */
[----:B------:R-:W-:Y:S02]  /*06e0*/  ISETP.GE.AND P2, PT, R21, UR5, PT ;  /* 0x0000000515007c0c */ /* 0x000fe4000bf46270 */
[----:B------:R-:W-:Y:S01]  /*06f0*/  ISETP.LT.OR P1, PT, R19, RZ, P1 ;  /* 0x000000ff1300720c */ /* 0x000fe20000f21670 */
[----:B-1----:R-:W-:Y:S01]  /*0700*/  IMAD.WIDE.U32 R6, R3, 0x4, R6 ;  /* 0x0000000403067825 */ /* 0x002fe200078e0006 */
[----:B------:R-:W-:Y:S02]  /*0710*/  ISETP.LT.OR P2, PT, R21, RZ, P2 ;  /* 0x000000ff1500720c */ /* 0x000fe40001741670 */
[----:B------:R-:W-:-:S04]  /*0720*/  ISETP.GE.AND P3, PT, R11, UR5, PT ;  /* 0x000000050b007c0c */ /* 0x000fc8000bf66270 */
[----:B------:R-:W-:Y:S01]  /*0730*/  ISETP.LT.OR P3, PT, R11, RZ, P3 ;  /* 0x000000ff0b00720c */ /* 0x000fe20001f61670 */
[----:B------:R-:W0:Y:S01]  /*0740*/  @!P0 LDC.64 R12, c[0x0][0x380] ;  /* 0x0000e000ff0c8b82 */ /* 0x000e220000000a00 */
[----:B------:R-:W2:Y:S04]  /*0750*/  @!P0 LDG.E R10, desc[UR8][R6.64] ;  /* 0x00000008060a8981 */ /* 0x000ea8000c1e1900 */
[----:B------:R-:W3:Y:S03]  /*0760*/  @!P1 LDG.E R16, desc[UR8][R6.64+0x4] ;  /* 0x0000040806109981 */ /* 0x000ee6000c1e1900 */
[----:B------:R-:W1:Y:S08]  /*0770*/  @!P1 LDC.64 R14, c[0x0][0x380] ;  /* 0x0000e000ff0e9b82 */ /* 0x000e700000000a00 */
[----:B------:R-:W4:Y:S08]  /*0780*/  @!P2 LDC.64 R8, c[0x0][0x380] ;  /* 0x0000e000ff08ab82 */ /* 0x000f300000000a00 */
[----:B------:R-:W5:Y:S01]  /*0790*/  @!P3 LDC.64 R4, c[0x0][0x380] ;  /* 0x0000e000ff04bb82 */ /* 0x000f620000000a00 */
[----:B0-----:R-:W-:-:S02]  /*07a0*/  @!P0 IMAD.WIDE.U32 R12, R17, 0x4, R12 ;  /* 0x00000004110c8825 */ /* 0x001fc400078e000c */
[----:B------:R-:W3:Y:S04]  /*07b0*/  @!P3 LDG.E R17, desc[UR8][R6.64+0xc] ;  /* 0x00000c080611b981 */ /* 0x000ee8000c1e1900 */
[----:B------:R-:W2:Y:S01]  /*07c0*/  @!P0 LDG.E R13, desc[UR8][R12.64] ;  /* 0x000000080c0d8981 */ /* 0x000ea2000c1e1900 */
[----:B-1----:R-:W-:-:S06]  /*07d0*/  @!P1 IMAD.WIDE.U32 R14, R19, 0x4, R14 ;  /* 0x00000004130e9825 */ /* 0x002fcc00078e000e */
[----:B------:R-:W3:Y:S01]  /*07e0*/  @!P1 LDG.E R15, desc[UR8][R14.64] ;  /* 0x000000080e0f9981 */ /* 0x000ee2000c1e1900 */
[----:B----4-:R-:W-:-:S06]  /*07f0*/  @!P2 IMAD.WIDE.U32 R8, R21, 0x4, R8 ;  /* 0x000000041508a825 */ /* 0x010fcc00078e0008 */
[----:B------:R-:W4:Y:S01]  /*0800*/  @!P2 LDG.E R9, desc[UR8][R8.64] ;  /* 0x000000080809a981 */ /* 0x000f22000c1e1900 */
[----:B-----5:R-:W-:-:S03]  /*0810*/  @!P3 IMAD.WIDE.U32 R4, R11, 0x4, R4 ;  /* 0x000000040b04b825 */ /* 0x020fc600078e0004 */
[----:B------:R-:W4:Y:S04]  /*0820*/  @!P2 LDG.E R11, desc[UR8][R6.64+0x8] ;  /* 0x00000808060ba981 */ /* 0x000f28000c1e1900 */
[----:B------:R-:W5:Y:S01]  /*0830*/  @!P3 LDG.E R5, desc[UR8][R4.64] ;  /* 0x000000080405b981 */ /* 0x000f62000c1e1900 */
[----:B------:R-:W-:Y:S02]  /*0840*/  VIADD R3, R3, 0x4 ;  /* 0x0000000403037836 */ /* 0x000fe40000000000 */
[----:B--2---:R-:W-:-:S04]  /*0850*/  @!P0 FFMA R0, R13, R10, R0 ;  /* 0x0000000a0d008223 */ /* 0x004fc80000000000 */
[----:B---3--:R-:W-:-:S04]  /*0860*/  @!P1 FFMA R0, R15, R16, R0 ;  /* 0x000000100f009223 */ /* 0x008fc80000000000 */
[----:B----4-:R-:W-:-:S04]  /*0870*/  @!P2 FFMA R0, R9, R11, R0 ;  /* 0x0000000b0900a223 */ /* 0x010fc80000000000 */
[----:B-----5:R-:W-:-:S07]  /*0880*/  @!P3 FFMA R0, R5, R17, R0 ;  /* 0x000000110500b223 */ /* 0x020fce0000000000 */
.L_x_46:
[----:B------:R-:W-:Y:S05]  /*0890*/  BRA.U !UP1, `(.L_x_43) ;  /* 0x0000000109a07547 */ /* 0x000fea000b800000 */
[----:B------:R-:W-:Y:S02]  /*08a0*/  UISETP.NE.AND UP0, UPT, UR6, 0x1, UPT ;  /* 0x000000010600788c */ /* 0x000fe4000bf05270 */
[----:B------:R-:W-:-:S04]  /*08b0*/  ULOP3.LUT UR4, UR4, 0x1, URZ, 0xc0, !UPT ;  /* 0x0000000104047892 */ /* 0x000fc8000f8ec0ff */
[----:B------:R-:W-:-:S03]  /*08c0*/  UISETP.NE.U32.AND UP1, UPT, UR4, 0x1, UPT ;  /* 0x000000010400788c */ /* 0x000fc6000bf25070 */
[----:B------:R-:W-:Y:S08]  /*08d0*/  BRA.U !UP0, `(.L_x_47) ;  /* 0x0000000108547547 */ /* 0x000ff0000b800000 */
[----:B------:R-:W0:Y:S01]  /*08e0*/  LDCU UR4, c[0x0][0x398] ;  /* 0x00007300ff0477ac */ /* 0x000e220008000800 */
[-C--:B------:R-:W-:Y:S02]  /*08f0*/  LOP3.LUT R5, RZ, R3.reuse, RZ, 0x33, !PT ;  /* 0x00000003ff057212 */ /* 0x080fe400078e33ff */
[----:B------:R-:W-:-:S03]  /*0900*/  IADD3 R13, PT, PT, R2, -R3, RZ ;  /* 0x80000003020d7210 */ /* 0x000fc60007ffe0ff */
[----:B------:R-:W-:Y:S02]  /*0910*/  IMAD.IADD R15, R2, 0x1, R5 ;  /* 0x00000001020f7824 */ /* 0x000fe400078e0205 */
[----:B------:R-:W1:Y:S01]  /*0920*/  LDC.64 R4, c[0x0][0x388] ;  /* 0x0000e200ff047b82 */ /* 0x000e620000000a00 */
[----:B0-----:R-:W-:Y:S02]  /*0930*/  ISETP.GE.AND P0, PT, R13, UR4, PT ;  /* 0x000000040d007c0c */ /* 0x001fe4000bf06270 */
[----:B------:R-:W-:Y:S02]  /*0940*/  ISETP.GE.AND P1, PT, R15, UR4, PT ;  /* 0x000000040f007c0c */ /* 0x000fe4000bf26270 */
[----:B------:R-:W-:Y:S02]  /*0950*/  ISETP.LT.OR P0, PT, R13, RZ, P0 ;  /* 0x000000ff0d00720c */ /* 0x000fe40000701670 */
[----:B------:R-:W-:Y:S01]  /*0960*/  ISETP.LT.OR P1, PT, R15, RZ, P1 ;  /* 0x000000ff0f00720c */ /* 0x000fe20000f21670 */
[----:B-1----:R-:W-:-:S10]  /*0970*/  IMAD.WIDE.U32 R8, R3, 0x4, R4 ;  /* 0x0000000403087825 */ /* 0x002fd400078e0004 */
[----:B------:R-:W0:Y:S01]  /*0980*/  @!P0 LDC.64 R6, c[0x0][0x380] ;  /* 0x0000e000ff068b82 */ /* 0x000e220000000a00 */
[----:B------:R-:W2:Y:S07]  /*0990*/  @!P0 LDG.E R12, desc[UR8][R8.64] ;  /* 0x00000008080c8981 */ /* 0x000eae000c1e1900 */
[----:B------:R-:W1:Y:S01]  /*09a0*/  @!P1 LDC.64 R10, c[0x0][0x380] ;  /* 0x0000e000ff0a9b82 */ /* 0x000e620000000a00 */
[----:B0-----:R-:W-:-:S06]  /*09b0*/  @!P0 IMAD.WIDE.U32 R4, R13, 0x4, R6 ;  /* 0x000000040d048825 */ /* 0x001fcc00078e0006 */
[----:B------:R-:W2:Y:S01]  /*09c0*/  @!P0 LDG.E R5, desc[UR8][R4.64] ;  /* 0x0000000804058981 */ /* 0x000ea2000c1e1900 */
[----:B-1----:R-:W-:-:S03]  /*09d0*/  @!P1 IMAD.WIDE.U32 R6, R15, 0x4, R10 ;  /* 0x000000040f069825 */ /* 0x002fc600078e000a */
[----:B------:R-:W3:Y:S04]  /*09e0*/  @!P1 LDG.E R10, desc[UR8][R8.64+0x4] ;  /* 0x00000408080a9981 */ /* 0x000ee8000c1e1900 */
[----:B------:R-:W3:Y:S01]  /*09f0*/  @!P1 LDG.E R7, desc[UR8][R6.64] ;  /* 0x0000000806079981 */ /* 0x000ee2000c1e1900 */
[----:B------:R-:W-:Y:S01]  /*0a00*/  IADD3 R3, PT, PT, R3, 0x2, RZ ;  /* 0x0000000203037810 */ /* 0x000fe20007ffe0ff */
[----:B--2---:R-:W-:-:S04]  /*0a10*/  @!P0 FFMA R0, R5, R12, R0 ;  /* 0x0000000c05008223 */ /* 0x004fc80000000000 */
[----:B---3--:R-:W-:-:S07]  /*0a20*/  @!P1 FFMA R0, R7, R10, R0 ;  /* 0x0000000a07009223 */ /* 0x008fce0000000000 */
.L_x_47:
[----:B------:R-:W-:Y:S05]  /*0a30*/  BRA.U UP1, `(.L_x_43) ;  /* 0x0000000101387547 */ /* 0x000fea000b800000 */
[----:B------:R-:W0:Y:S01]  /*0a40*/  LDCU UR4, c[0x0][0x398] ;  /* 0x00007300ff0477ac */ /* 0x000e220008000800 */
[----:B------:R-:W-:Y:S01]  /*0a50*/  IADD3 R9, PT, PT, R2, -R3, RZ ;  /* 0x8000000302097210 */ /* 0x000fe20007ffe0ff */
[----:B------:R-:W-:Y:S03]  /*0a60*/  BSSY.RECONVERGENT B0, `(.L_x_43) ;  /* 0x000000b000007945 */ /* 0x000fe60003800200 */
[----:B0-----:R-:W-:-:S04]  /*0a70*/  ISETP.GE.AND P0, PT, R9, UR4, PT ;  /* 0x0000000409007c0c */ /* 0x001fc8000bf06270 */
[----:B------:R-:W-:-:S13]  /*0a80*/  ISETP.LT.OR P0, PT, R9, RZ, P0 ;  /* 0x000000ff0900720c */ /* 0x000fda0000701670 */
[----:B------:R-:W-:Y:S05]  /*0a90*/  @P0 BRA `(.L_x_48) ;  /* 0x00000000001c0947 */ /* 0x000fea0003800000 */
[----:B------:R-:W0:Y:S08]  /*0aa0*/  LDC.64 R4, c[0x0][0x380] ;  /* 0x0000e000ff047b82 */ /* 0x000e300000000a00 */
[----:B------:R-:W1:Y:S01]  /*0ab0*/  LDC.64 R6, c[0x0][0x388] ;  /* 0x0000e200ff067b82 */ /* 0x000e620000000a00 */
[----:B0-----:R-:W-:-:S06]  /*0ac0*/  IMAD.WIDE.U32 R4, R9, 0x4, R4 ;  /* 0x0000000409047825 */ /* 0x001fcc00078e0004 */
[----:B------:R-:W2:Y:S01]  /*0ad0*/  LDG.E R5, desc[UR8][R4.64] ;  /* 0x0000000804057981 */ /* 0x000ea2000c1e1900 */
[----:B-1----:R-:W-:-:S06]  /*0ae0*/  IMAD.WIDE.U32 R6, R3, 0x4, R6 ;  /* 0x0000000403067825 */ /* 0x002fcc00078e0006 */
[----:B------:R-:W2:Y:S02]  /*0af0*/  LDG.E R6, desc[UR8][R6.64] ;  /* 0x0000000806067981 */ /* 0x000ea4000c1e1900 */
[----:B--2---:R-:W-:-:S07]  /*0b00*/  FFMA R0, R5, R6, R0 ;  /* 0x0000000605007223 */ /* 0x004fce0000000000 */
.L_x_48:
[----:B------:R-:W-:Y:S05]  /*0b10*/  BSYNC.RECONVERGENT B0 ;  /* 0x0000000000007941 */ /* 0x000fea0003800200 */
.L_x_43:
[----:B------:R-:W0:Y:S02]  /*0b20*/  LDC.64 R4, c[0x0][0x390] ;  /* 0x0000e400ff047b82 */ /* 0x000e240000000a00 */
[----:B0-----:R-:W-:-:S05]  /*0b30*/  IMAD.WIDE R2, R2, 0x4, R4 ;  /* 0x0000000402027825 */ /* 0x001fca00078e0204 */
[----:B------:R-:W-:Y:S01]  /*0b40*/  STG.E desc[UR8][R2.64], R0 ;  /* 0x0000000002007986 */ /* 0x000fe2000c101908 */
[----:B------:R-:W-:Y:S05]  /*0b50*/  EXIT ;  /* 0x000000000000794d */ /* 0x000fea0003800000 */
.L_x_49:
        /* <DEDUP_REMOVED lines=10> */
.L_x_52:


//--------------------- .nv.shared._Z24conv_shared_const_memoryPfS_S_iii --------------------------
	.section	.nv.shared._Z24conv_shared_const_memoryPfS_S_iii,"aw",@nobits
	.sectionflags	@""
	.align	16
	.zero		1024


//--------------------- .nv.shared.reserved.0     --------------------------
	.section	.nv.shared.reserved.0,"aw",@nobits
	.weak		__nv_reservedSMEM_offset_0_alias
	.size		__nv_reservedSMEM_offset_0_alias, 0, 64
	.other		__nv_reservedSMEM_offset_0_alias,@"STO_CUDA_RESERVED_SHARED STV_DEFAULT"
__nv_reservedSMEM_offset_0_alias:
	.zero		0
	.zero		64


//--------------------- .nv.shared._Z18conv_shared_memoryPfS_S_iii --------------------------
	.section	.nv.shared._Z18conv_shared_memoryPfS_S_iii,"aw",@nobits
	.sectionflags	@""
	.align	16
	.zero		1024


//--------------------- .nv.shared._Z10convDirectPfS_S_iii --------------------------
	.section	.nv.shared._Z10convDirectPfS_S_iii,"aw",@nobits
	.sectionflags	@""
	.align	16
	.zero		1024


//--------------------- .nv.constant0._Z24conv_shared_const_memoryPfS_S_iii --------------------------
	.section	.nv.constant0._Z24conv_shared_const_memoryPfS_S_iii,"a",@progbits
	.sectionflags	@""
	.align	4
.nv.constant0._Z24conv_shared_const_memoryPfS_S_iii:
	.zero		932


//--------------------- .nv.constant0._Z18conv_shared_memoryPfS_S_iii --------------------------
	.section	.nv.constant0._Z18conv_shared_memoryPfS_S_iii,"a",@progbits
	.sectionflags	@""
	.align	4
.nv.constant0._Z18conv_shared_memoryPfS_S_iii:
	.zero		932


//--------------------- .nv.constant0._Z10convDirectPfS_S_iii --------------------------
	.section	.nv.constant0._Z10convDirectPfS_S_iii,"a",@progbits
	.sectionflags	@""
	.align	4
.nv.constant0._Z10convDirectPfS_S_iii:
	.zero		932


//--------------------- SYMBOLS --------------------------

	.type		.nv.reservedSmem.offset0,@object
	.size		.nv.reservedSmem.offset0,0x4
	.type		.nv.reservedSmem.cap,@object
	.size		.nv.reservedSmem.cap,0x4
